//
// Generated by NVIDIA NVVM Compiler
//
// Compiler Build ID: CL-36424714
// Cuda compilation tools, release 13.0, V13.0.88
// Based on NVVM 20.0.0
//

.version 9.0
.target sm_100
.address_size 64

	// .globl	InsertKernel
.extern .shared .align 16 .b8 cache[];

.visible .entry InsertKernel(
	.param .u64 .ptr .align 1 InsertKernel_param_0,
	.param .u64 .ptr .align 1 InsertKernel_param_1,
	.param .u64 .ptr .align 1 InsertKernel_param_2,
	.param .u64 .ptr .align 1 InsertKernel_param_3,
	.param .u64 .ptr .align 1 InsertKernel_param_4,
	.param .u32 InsertKernel_param_5,
	.param .u32 InsertKernel_param_6,
	.param .u32 InsertKernel_param_7,
	.param .u32 InsertKernel_param_8
)
{
	.reg .pred 	%p<40>;
	.reg .b32 	%r<136>;
	.reg .b32 	%f<134>;
	.reg .b64 	%rd<34>;

	ld.param.u64 	%rd9, [InsertKernel_param_0];
	ld.param.u64 	%rd10, [InsertKernel_param_1];
	ld.param.u64 	%rd11, [InsertKernel_param_2];
	ld.param.u64 	%rd12, [InsertKernel_param_3];
	ld.param.u64 	%rd13, [InsertKernel_param_4];
	ld.param.u32 	%r36, [InsertKernel_param_5];
	ld.param.u32 	%r33, [InsertKernel_param_6];
	ld.param.u32 	%r34, [InsertKernel_param_7];
	ld.param.u32 	%r35, [InsertKernel_param_8];
	cvta.to.global.u64 	%rd1, %rd13;
	mov.u32 	%r37, %ctaid.x;
	mov.u32 	%r38, %ntid.x;
	mov.u32 	%r39, %tid.x;
	mad.lo.s32 	%r1, %r37, %r38, %r39;
	setp.ge.s32 	%p1, %r1, %r36;
	@%p1 bra 	$L__BB0_16;
	cvta.to.global.u64 	%rd14, %rd11;
	mul.wide.s32 	%rd15, %r1, 4;
	add.s64 	%rd2, %rd14, %rd15;
	ld.global.f32 	%f1, [%rd2];
	setp.lt.s32 	%p2, %r33, 2;
	mov.b32 	%r135, 0;
	@%p2 bra 	$L__BB0_15;
	ld.global.f32 	%f12, [%rd1];
	sub.f32 	%f13, %f12, %f1;
	abs.f32 	%f131, %f13;
	add.s32 	%r2, %r33, -1;
	add.s32 	%r44, %r33, -2;
	and.b32  	%r3, %r2, 15;
	setp.lt.u32 	%p3, %r44, 15;
	mov.b32 	%r128, 1;
	mov.b32 	%r135, 0;
	@%p3 bra 	$L__BB0_6;
	and.b32  	%r4, %r2, -16;
	add.s64 	%rd32, %rd1, 32;
	mov.b32 	%r121, 0;
	mov.u32 	%r135, %r121;
$L__BB0_4:
	.pragma "nounroll";
	add.s32 	%r46, %r121, 1;
	ld.global.f32 	%f14, [%rd32+-28];
	sub.f32 	%f15, %f14, %f1;
	abs.f32 	%f16, %f15;
	setp.lt.f32 	%p4, %f16, %f131;
	selp.f32 	%f17, %f16, %f131, %p4;
	selp.b32 	%r47, %r46, %r135, %p4;
	ld.global.f32 	%f18, [%rd32+-24];
	sub.f32 	%f19, %f18, %f1;
	abs.f32 	%f20, %f19;
	setp.lt.f32 	%p5, %f20, %f17;
	selp.f32 	%f21, %f20, %f17, %p5;
	add.s32 	%r48, %r121, 2;
	selp.b32 	%r49, %r48, %r47, %p5;
	ld.global.f32 	%f22, [%rd32+-20];
	sub.f32 	%f23, %f22, %f1;
	abs.f32 	%f24, %f23;
	setp.lt.f32 	%p6, %f24, %f21;
	selp.f32 	%f25, %f24, %f21, %p6;
	add.s32 	%r50, %r121, 3;
	selp.b32 	%r51, %r50, %r49, %p6;
	ld.global.f32 	%f26, [%rd32+-16];
	sub.f32 	%f27, %f26, %f1;
	abs.f32 	%f28, %f27;
	setp.lt.f32 	%p7, %f28, %f25;
	selp.f32 	%f29, %f28, %f25, %p7;
	add.s32 	%r52, %r121, 4;
	selp.b32 	%r53, %r52, %r51, %p7;
	ld.global.f32 	%f30, [%rd32+-12];
	sub.f32 	%f31, %f30, %f1;
	abs.f32 	%f32, %f31;
	setp.lt.f32 	%p8, %f32, %f29;
	selp.f32 	%f33, %f32, %f29, %p8;
	add.s32 	%r54, %r121, 5;
	selp.b32 	%r55, %r54, %r53, %p8;
	ld.global.f32 	%f34, [%rd32+-8];
	sub.f32 	%f35, %f34, %f1;
	abs.f32 	%f36, %f35;
	setp.lt.f32 	%p9, %f36, %f33;
	selp.f32 	%f37, %f36, %f33, %p9;
	add.s32 	%r56, %r121, 6;
	selp.b32 	%r57, %r56, %r55, %p9;
	ld.global.f32 	%f38, [%rd32+-4];
	sub.f32 	%f39, %f38, %f1;
	abs.f32 	%f40, %f39;
	setp.lt.f32 	%p10, %f40, %f37;
	selp.f32 	%f41, %f40, %f37, %p10;
	add.s32 	%r58, %r121, 7;
	selp.b32 	%r59, %r58, %r57, %p10;
	ld.global.f32 	%f42, [%rd32];
	sub.f32 	%f43, %f42, %f1;
	abs.f32 	%f44, %f43;
	setp.lt.f32 	%p11, %f44, %f41;
	selp.f32 	%f45, %f44, %f41, %p11;
	add.s32 	%r60, %r121, 8;
	selp.b32 	%r61, %r60, %r59, %p11;
	ld.global.f32 	%f46, [%rd32+4];
	sub.f32 	%f47, %f46, %f1;
	abs.f32 	%f48, %f47;
	setp.lt.f32 	%p12, %f48, %f45;
	selp.f32 	%f49, %f48, %f45, %p12;
	add.s32 	%r62, %r121, 9;
	selp.b32 	%r63, %r62, %r61, %p12;
	ld.global.f32 	%f50, [%rd32+8];
	sub.f32 	%f51, %f50, %f1;
	abs.f32 	%f52, %f51;
	setp.lt.f32 	%p13, %f52, %f49;
	selp.f32 	%f53, %f52, %f49, %p13;
	add.s32 	%r64, %r121, 10;
	selp.b32 	%r65, %r64, %r63, %p13;
	ld.global.f32 	%f54, [%rd32+12];
	sub.f32 	%f55, %f54, %f1;
	abs.f32 	%f56, %f55;
	setp.lt.f32 	%p14, %f56, %f53;
	selp.f32 	%f57, %f56, %f53, %p14;
	add.s32 	%r66, %r121, 11;
	selp.b32 	%r67, %r66, %r65, %p14;
	ld.global.f32 	%f58, [%rd32+16];
	sub.f32 	%f59, %f58, %f1;
	abs.f32 	%f60, %f59;
	setp.lt.f32 	%p15, %f60, %f57;
	selp.f32 	%f61, %f60, %f57, %p15;
	add.s32 	%r68, %r121, 12;
	selp.b32 	%r69, %r68, %r67, %p15;
	ld.global.f32 	%f62, [%rd32+20];
	sub.f32 	%f63, %f62, %f1;
	abs.f32 	%f64, %f63;
	setp.lt.f32 	%p16, %f64, %f61;
	selp.f32 	%f65, %f64, %f61, %p16;
	add.s32 	%r70, %r121, 13;
	selp.b32 	%r71, %r70, %r69, %p16;
	ld.global.f32 	%f66, [%rd32+24];
	sub.f32 	%f67, %f66, %f1;
	abs.f32 	%f68, %f67;
	setp.lt.f32 	%p17, %f68, %f65;
	selp.f32 	%f69, %f68, %f65, %p17;
	add.s32 	%r72, %r121, 14;
	selp.b32 	%r73, %r72, %r71, %p17;
	ld.global.f32 	%f70, [%rd32+28];
	sub.f32 	%f71, %f70, %f1;
	abs.f32 	%f72, %f71;
	setp.lt.f32 	%p18, %f72, %f69;
	selp.f32 	%f73, %f72, %f69, %p18;
	add.s32 	%r74, %r121, 15;
	selp.b32 	%r75, %r74, %r73, %p18;
	ld.global.f32 	%f74, [%rd32+32];
	sub.f32 	%f75, %f74, %f1;
	abs.f32 	%f76, %f75;
	setp.lt.f32 	%p19, %f76, %f73;
	selp.f32 	%f131, %f76, %f73, %p19;
	add.s32 	%r121, %r121, 16;
	selp.b32 	%r135, %r121, %r75, %p19;
	add.s64 	%rd32, %rd32, 64;
	setp.ne.s32 	%p20, %r121, %r4;
	@%p20 bra 	$L__BB0_4;
	add.s32 	%r128, %r121, 1;
$L__BB0_6:
	setp.eq.s32 	%p21, %r3, 0;
	@%p21 bra 	$L__BB0_15;
	and.b32  	%r13, %r2, 7;
	setp.lt.u32 	%p22, %r3, 8;
	@%p22 bra 	$L__BB0_9;
	mul.wide.u32 	%rd16, %r128, 4;
	add.s64 	%rd17, %rd1, %rd16;
	ld.global.f32 	%f77, [%rd17];
	sub.f32 	%f78, %f77, %f1;
	abs.f32 	%f79, %f78;
	setp.lt.f32 	%p23, %f79, %f131;
	selp.f32 	%f80, %f79, %f131, %p23;
	selp.b32 	%r77, %r128, %r135, %p23;
	add.s32 	%r78, %r128, 1;
	ld.global.f32 	%f81, [%rd17+4];
	sub.f32 	%f82, %f81, %f1;
	abs.f32 	%f83, %f82;
	setp.lt.f32 	%p24, %f83, %f80;
	selp.f32 	%f84, %f83, %f80, %p24;
	selp.b32 	%r79, %r78, %r77, %p24;
	add.s32 	%r80, %r128, 2;
	ld.global.f32 	%f85, [%rd17+8];
	sub.f32 	%f86, %f85, %f1;
	abs.f32 	%f87, %f86;
	setp.lt.f32 	%p25, %f87, %f84;
	selp.f32 	%f88, %f87, %f84, %p25;
	selp.b32 	%r81, %r80, %r79, %p25;
	add.s32 	%r82, %r128, 3;
	ld.global.f32 	%f89, [%rd17+12];
	sub.f32 	%f90, %f89, %f1;
	abs.f32 	%f91, %f90;
	setp.lt.f32 	%p26, %f91, %f88;
	selp.f32 	%f92, %f91, %f88, %p26;
	selp.b32 	%r83, %r82, %r81, %p26;
	add.s32 	%r84, %r128, 4;
	ld.global.f32 	%f93, [%rd17+16];
	sub.f32 	%f94, %f93, %f1;
	abs.f32 	%f95, %f94;
	setp.lt.f32 	%p27, %f95, %f92;
	selp.f32 	%f96, %f95, %f92, %p27;
	selp.b32 	%r85, %r84, %r83, %p27;
	add.s32 	%r86, %r128, 5;
	ld.global.f32 	%f97, [%rd17+20];
	sub.f32 	%f98, %f97, %f1;
	abs.f32 	%f99, %f98;
	setp.lt.f32 	%p28, %f99, %f96;
	selp.f32 	%f100, %f99, %f96, %p28;
	selp.b32 	%r87, %r86, %r85, %p28;
	add.s32 	%r88, %r128, 6;
	ld.global.f32 	%f101, [%rd17+24];
	sub.f32 	%f102, %f101, %f1;
	abs.f32 	%f103, %f102;
	setp.lt.f32 	%p29, %f103, %f100;
	selp.f32 	%f104, %f103, %f100, %p29;
	selp.b32 	%r89, %r88, %r87, %p29;
	add.s32 	%r90, %r128, 7;
	ld.global.f32 	%f105, [%rd17+28];
	sub.f32 	%f106, %f105, %f1;
	abs.f32 	%f107, %f106;
	setp.lt.f32 	%p30, %f107, %f104;
	selp.f32 	%f131, %f107, %f104, %p30;
	selp.b32 	%r135, %r90, %r89, %p30;
	add.s32 	%r128, %r128, 8;
$L__BB0_9:
	setp.eq.s32 	%p31, %r13, 0;
	@%p31 bra 	$L__BB0_15;
	and.b32  	%r19, %r2, 3;
	setp.lt.u32 	%p32, %r13, 4;
	@%p32 bra 	$L__BB0_12;
	mul.wide.u32 	%rd18, %r128, 4;
	add.s64 	%rd19, %rd1, %rd18;
	ld.global.f32 	%f108, [%rd19];
	sub.f32 	%f109, %f108, %f1;
	abs.f32 	%f110, %f109;
	setp.lt.f32 	%p33, %f110, %f131;
	selp.f32 	%f111, %f110, %f131, %p33;
	selp.b32 	%r92, %r128, %r135, %p33;
	add.s32 	%r93, %r128, 1;
	ld.global.f32 	%f112, [%rd19+4];
	sub.f32 	%f113, %f112, %f1;
	abs.f32 	%f114, %f113;
	setp.lt.f32 	%p34, %f114, %f111;
	selp.f32 	%f115, %f114, %f111, %p34;
	selp.b32 	%r94, %r93, %r92, %p34;
	add.s32 	%r95, %r128, 2;
	ld.global.f32 	%f116, [%rd19+8];
	sub.f32 	%f117, %f116, %f1;
	abs.f32 	%f118, %f117;
	setp.lt.f32 	%p35, %f118, %f115;
	selp.f32 	%f119, %f118, %f115, %p35;
	selp.b32 	%r96, %r95, %r94, %p35;
	add.s32 	%r97, %r128, 3;
	ld.global.f32 	%f120, [%rd19+12];
	sub.f32 	%f121, %f120, %f1;
	abs.f32 	%f122, %f121;
	setp.lt.f32 	%p36, %f122, %f119;
	selp.f32 	%f131, %f122, %f119, %p36;
	selp.b32 	%r135, %r97, %r96, %p36;
	add.s32 	%r128, %r128, 4;
$L__BB0_12:
	setp.eq.s32 	%p37, %r19, 0;
	@%p37 bra 	$L__BB0_15;
	mul.wide.u32 	%rd20, %r128, 4;
	add.s64 	%rd33, %rd1, %rd20;
	neg.s32 	%r132, %r19;
$L__BB0_14:
	.pragma "nounroll";
	ld.global.f32 	%f123, [%rd33];
	sub.f32 	%f124, %f123, %f1;
	abs.f32 	%f125, %f124;
	setp.lt.f32 	%p38, %f125, %f131;
	selp.f32 	%f131, %f125, %f131, %p38;
	selp.b32 	%r135, %r128, %r135, %p38;
	add.s32 	%r128, %r128, 1;
	add.s64 	%rd33, %rd33, 4;
	add.s32 	%r132, %r132, 1;
	setp.ne.s32 	%p39, %r132, 0;
	@%p39 bra 	$L__BB0_14;
$L__BB0_15:
	div.s32 	%r98, 32, %r34;
	cvta.to.global.u64 	%rd21, %rd9;
	div.s32 	%r99, %r1, %r98;
	mul.lo.s32 	%r100, %r99, %r98;
	sub.s32 	%r101, %r1, %r100;
	mul.lo.s32 	%r102, %r101, %r34;
	shl.b32 	%r103, %r135, %r102;
	cvta.to.global.u64 	%rd22, %rd10;
	mul.wide.s32 	%rd23, %r99, 4;
	add.s64 	%rd24, %rd22, %rd23;
	atom.global.or.b32 	%r104, [%rd24], %r103;
	cvt.s32.s8 	%r105, %r1;
	shl.b32 	%r106, %r1, 16;
	shr.s32 	%r107, %r106, 24;
	mad.lo.s32 	%r108, %r105, 131, %r107;
	shl.b32 	%r109, %r1, 8;
	shr.s32 	%r110, %r109, 24;
	mad.lo.s32 	%r111, %r108, 131, %r110;
	shr.s32 	%r112, %r1, 24;
	mad.lo.s32 	%r113, %r111, 131, %r112;
	and.b32  	%r114, %r113, 2147483647;
	cvta.to.global.u64 	%rd25, %rd12;
	mul.wide.u32 	%rd26, %r135, 4;
	add.s64 	%rd27, %rd25, %rd26;
	ld.global.u32 	%r115, [%rd27];
	rem.u32 	%r116, %r114, %r115;
	mul.lo.s32 	%r117, %r135, %r35;
	shl.b32 	%r118, %r117, 1;
	add.s32 	%r119, %r116, %r118;
	mul.wide.u32 	%rd28, %r119, 4;
	add.s64 	%rd29, %rd21, %rd28;
	ld.global.f32 	%f126, [%rd2];
	atom.global.add.f32 	%f127, [%rd29], %f126;
	add.s32 	%r120, %r119, %r35;
	mul.wide.u32 	%rd30, %r120, 4;
	add.s64 	%rd31, %rd21, %rd30;
	atom.global.add.f32 	%f128, [%rd31], 0f3F800000;
$L__BB0_16:
	ret;

}
	// .globl	get_lsstable_kernel
.visible .entry get_lsstable_kernel(
	.param .u64 .ptr .align 1 get_lsstable_kernel_param_0,
	.param .u64 .ptr .align 1 get_lsstable_kernel_param_1,
	.param .u32 get_lsstable_kernel_param_2,
	.param .u32 get_lsstable_kernel_param_3
)
{
	.reg .pred 	%p<3>;
	.reg .b32 	%r<12>;
	.reg .b32 	%f<4>;
	.reg .b64 	%rd<11>;

	ld.param.u64 	%rd2, [get_lsstable_kernel_param_0];
	ld.param.u64 	%rd3, [get_lsstable_kernel_param_1];
	ld.param.u32 	%r4, [get_lsstable_kernel_param_3];
	cvta.to.global.u64 	%rd1, %rd2;
	cvta.to.global.u64 	%rd4, %rd3;
	mov.u32 	%r5, %ntid.x;
	mov.u32 	%r6, %ctaid.x;
	mov.u32 	%r7, %tid.x;
	mad.lo.s32 	%r1, %r5, %r6, %r7;
	mov.u32 	%r2, %ctaid.y;
	mul.wide.u32 	%rd5, %r2, 4;
	add.s64 	%rd6, %rd4, %rd5;
	ld.global.u32 	%r8, [%rd6];
	setp.ge.s32 	%p1, %r1, %r8;
	@%p1 bra 	$L__BB1_3;
	shl.b32 	%r3, %r2, 1;
	mad.lo.s32 	%r9, %r4, %r3, %r4;
	add.s32 	%r10, %r9, %r1;
	mul.wide.s32 	%rd7, %r10, 4;
	add.s64 	%rd8, %rd1, %rd7;
	ld.global.f32 	%f1, [%rd8];
	setp.eq.f32 	%p2, %f1, 0f00000000;
	@%p2 bra 	$L__BB1_3;
	mad.lo.s32 	%r11, %r4, %r3, %r1;
	mul.wide.s32 	%rd9, %r11, 4;
	add.s64 	%rd10, %rd1, %rd9;
	ld.global.f32 	%f2, [%rd10];
	div.rn.f32 	%f3, %f2, %f1;
	st.global.f32 	[%rd10], %f3;
$L__BB1_3:
	ret;

}
	// .globl	Decode_Multi_Kernel
.visible .entry Decode_Multi_Kernel(
	.param .u64 .ptr .align 1 Decode_Multi_Kernel_param_0,
	.param .u64 .ptr .align 1 Decode_Multi_Kernel_param_1,
	.param .u64 .ptr .align 1 Decode_Multi_Kernel_param_2,
	.param .u64 .ptr .align 1 Decode_Multi_Kernel_param_3,
	.param .u32 Decode_Multi_Kernel_param_4,
	.param .u32 Decode_Multi_Kernel_param_5,
	.param .u32 Decode_Multi_Kernel_param_6,
	.param .u32 Decode_Multi_Kernel_param_7,
	.param .u32 Decode_Multi_Kernel_param_8,
	.param .u32 Decode_Multi_Kernel_param_9
)
{
	.reg .pred 	%p<8>;
	.reg .b32 	%r<61>;
	.reg .b32 	%f<8>;
	.reg .b64 	%rd<17>;

	ld.param.u64 	%rd1, [Decode_Multi_Kernel_param_0];
	ld.param.u64 	%rd2, [Decode_Multi_Kernel_param_1];
	ld.param.u64 	%rd3, [Decode_Multi_Kernel_param_2];
	ld.param.u64 	%rd4, [Decode_Multi_Kernel_param_3];
	ld.param.u32 	%r7, [Decode_Multi_Kernel_param_4];
	ld.param.u32 	%r8, [Decode_Multi_Kernel_param_5];
	ld.param.u32 	%r9, [Decode_Multi_Kernel_param_6];
	ld.param.u32 	%r10, [Decode_Multi_Kernel_param_7];
	ld.param.u32 	%r11, [Decode_Multi_Kernel_param_8];
	ld.param.u32 	%r12, [Decode_Multi_Kernel_param_9];
	mov.u32 	%r1, %tid.x;
	mov.u32 	%r13, %ctaid.x;
	mov.u32 	%r14, %ntid.x;
	mad.lo.s32 	%r2, %r13, %r14, %r1;
	setp.ge.s32 	%p1, %r2, %r7;
	@%p1 bra 	$L__BB2_2;
	cvta.to.global.u64 	%rd5, %rd4;
	cvta.to.global.u64 	%rd6, %rd1;
	cvta.to.global.u64 	%rd7, %rd2;
	div.s32 	%r15, 32, %r10;
	mov.u32 	%r16, %tid.y;
	div.s32 	%r17, %r2, %r15;
	mul.lo.s32 	%r18, %r17, %r15;
	sub.s32 	%r19, %r2, %r18;
	add.s32 	%r20, %r11, -1;
	mul.lo.s32 	%r21, %r19, %r10;
	shl.b32 	%r22, %r20, %r21;
	mad.lo.s32 	%r23, %r9, %r16, %r17;
	mul.wide.s32 	%rd8, %r23, 4;
	add.s64 	%rd9, %rd7, %rd8;
	ld.global.u32 	%r24, [%rd9];
	and.b32  	%r25, %r22, %r24;
	shr.u32 	%r26, %r25, %r21;
	cvt.s32.s8 	%r27, %r2;
	shl.b32 	%r28, %r2, 16;
	shr.s32 	%r29, %r28, 24;
	mad.lo.s32 	%r30, %r27, 131, %r29;
	shl.b32 	%r31, %r2, 8;
	shr.s32 	%r32, %r31, 24;
	mad.lo.s32 	%r33, %r30, 131, %r32;
	shr.s32 	%r34, %r2, 24;
	mad.lo.s32 	%r35, %r33, 131, %r34;
	and.b32  	%r36, %r35, 2147483647;
	mul.wide.s32 	%rd10, %r26, 4;
	add.s64 	%rd11, %rd5, %rd10;
	ld.global.u32 	%r37, [%rd11];
	rem.u32 	%r38, %r36, %r37;
	mul.lo.s32 	%r39, %r12, %r26;
	shl.b32 	%r40, %r39, 1;
	add.s32 	%r41, %r38, %r40;
	mul.wide.s32 	%rd12, %r41, 4;
	add.s64 	%rd13, %rd6, %rd12;
	ld.global.f32 	%f1, [%rd13];
	mad.lo.s32 	%r42, %r8, %r1, %r16;
	shl.b32 	%r43, %r42, 2;
	mov.u32 	%r44, cache;
	add.s32 	%r45, %r44, %r43;
	st.shared.f32 	[%r45], %f1;
$L__BB2_2:
	bar.sync 	0;
	add.s32 	%r46, %r8, 1;
	setp.lt.u32 	%p2, %r46, 3;
	@%p2 bra 	$L__BB2_7;
	mov.u32 	%r3, %tid.y;
	mad.lo.s32 	%r47, %r8, %r1, %r3;
	shl.b32 	%r48, %r47, 2;
	mov.u32 	%r49, cache;
	add.s32 	%r4, %r49, %r48;
	mov.u32 	%r60, %r8;
$L__BB2_4:
	shr.u32 	%r50, %r60, 31;
	add.s32 	%r51, %r60, %r50;
	shr.s32 	%r60, %r51, 1;
	setp.ge.u32 	%p3, %r3, %r60;
	@%p3 bra 	$L__BB2_6;
	shl.b32 	%r52, %r60, 2;
	add.s32 	%r53, %r4, %r52;
	ld.shared.f32 	%f2, [%r53];
	ld.shared.f32 	%f3, [%r4];
	add.f32 	%f4, %f2, %f3;
	st.shared.f32 	[%r4], %f4;
$L__BB2_6:
	bar.sync 	0;
	add.s32 	%r54, %r60, 1;
	setp.gt.u32 	%p4, %r54, 2;
	@%p4 bra 	$L__BB2_4;
$L__BB2_7:
	setp.ge.s32 	%p5, %r2, %r7;
	mov.u32 	%r55, %tid.y;
	setp.ne.s32 	%p6, %r55, 0;
	or.pred  	%p7, %p6, %p5;
	@%p7 bra 	$L__BB2_9;
	mul.lo.s32 	%r56, %r8, %r1;
	shl.b32 	%r57, %r56, 2;
	mov.u32 	%r58, cache;
	add.s32 	%r59, %r58, %r57;
	ld.shared.f32 	%f5, [%r59];
	cvt.rn.f32.s32 	%f6, %r8;
	div.rn.f32 	%f7, %f5, %f6;
	cvta.to.global.u64 	%rd14, %rd3;
	mul.wide.s32 	%rd15, %r2, 4;
	add.s64 	%rd16, %rd14, %rd15;
	st.global.f32 	[%rd16], %f7;
$L__BB2_9:
	ret;

}


// ===== COMPILED SASS (sm_100) =====

	.target	sm_100

	.elftype	@"ET_EXEC"


//--------------------- .note.nv.tkinfo           --------------------------
	.section	.note.nv.tkinfo,"",@"SHT_NOTE"
	.sectionflags	@"SHF_NOTE_NV_TKINFO"
	.tkinfo
        /*0018*/ 	.word	0x00000002
        /*0030*/ 	.string	""
        /*0030*/ 	.string	"ptxas"
        /*0030*/ 	.string	"Cuda compilation tools, release 13.0, V13.0.88"
        /*0030*/ 	.string	"Build cuda_13.0.r13.0/compiler.36424714_0"
        /*0030*/ 	.string	"-arch sm_100 -m 64 "



//--------------------- .note.nv.cuinfo           --------------------------
	.section	.note.nv.cuinfo,"",@"SHT_NOTE"
	.sectionflags	@"SHF_NOTE_NV_CUINFO"
        /*0018*/ 	.short	0x0002
        /*001a*/ 	.short	0x0064
        /*001c*/ 	.short	0x0082
	.zero		2


//--------------------- .nv.info                  --------------------------
	.section	.nv.info,"",@"SHT_CUDA_INFO"
	.align	4


	//----- nvinfo : EIATTR_REGCOUNT
	.align		4
        /*0000*/ 	.byte	0x04, 0x2f
        /*0002*/ 	.short	(.L_1 - .L_0)
	.align		4
.L_0:
        /*0004*/ 	.word	index@(InsertKernel)
        /*0008*/ 	.word	0x0000001f


	//----- nvinfo : EIATTR_FRAME_SIZE
	.align		4
.L_1:
        /*000c*/ 	.byte	0x04, 0x11
        /*000e*/ 	.short	(.L_3 - .L_2)
	.align		4
.L_2:
        /*0010*/ 	.word	index@(InsertKernel)
        /*0014*/ 	.word	0x00000000


	//----- nvinfo : EIATTR_REGCOUNT
	.align		4
.L_3:
        /*0018*/ 	.byte	0x04, 0x2f
        /*001a*/ 	.short	(.L_5 - .L_4)
	.align		4
.L_4:
        /*001c*/ 	.word	index@(get_lsstable_kernel)
        /*0020*/ 	.word	0x00000010


	//----- nvinfo : EIATTR_FRAME_SIZE
	.align		4
.L_5:
        /*0024*/ 	.byte	0x04, 0x11
        /*0026*/ 	.short	(.L_7 - .L_6)
	.align		4
.L_6:
        /*0028*/ 	.word	index@($__internal_1_$__cuda_sm3x_div_rn_noftz_f32_slowpath)
        /*002c*/ 	.word	0x00000000


	//----- nvinfo : EIATTR_FRAME_SIZE
	.align		4
.L_7:
        /*0030*/ 	.byte	0x04, 0x11
        /*0032*/ 	.short	(.L_9 - .L_8)
	.align		4
.L_8:
        /*0034*/ 	.word	index@(get_lsstable_kernel)
        /*0038*/ 	.word	0x00000000


	//----- nvinfo : EIATTR_REGCOUNT
	.align		4
.L_9:
        /*003c*/ 	.byte	0x04, 0x2f
        /*003e*/ 	.short	(.L_11 - .L_10)
	.align		4
.L_10:
        /*0040*/ 	.word	index@(Decode_Multi_Kernel)
        /*0044*/ 	.word	0x00000013


	//----- nvinfo : EIATTR_FRAME_SIZE
	.align		4
.L_11:
        /*0048*/ 	.byte	0x04, 0x11
        /*004a*/ 	.short	(.L_13 - .L_12)
	.align		4
.L_12:
        /*004c*/ 	.word	index@($__internal_0_$__cuda_sm3x_div_rn_noftz_f32_slowpath)
        /*0050*/ 	.word	0x00000000


	//----- nvinfo : EIATTR_FRAME_SIZE
	.align		4
.L_13:
        /*0054*/ 	.byte	0x04, 0x11
        /*0056*/ 	.short	(.L_15 - .L_14)
	.align		4
.L_14:
        /*0058*/ 	.word	index@(Decode_Multi_Kernel)
        /*005c*/ 	.word	0x00000000


	//----- nvinfo : EIATTR_MIN_STACK_SIZE
	.align		4
.L_15:
        /*0060*/ 	.byte	0x04, 0x12
        /*0062*/ 	.short	(.L_17 - .L_16)
	.align		4
.L_16:
        /*0064*/ 	.word	index@(Decode_Multi_Kernel)
        /*0068*/ 	.word	0x00000000


	//----- nvinfo : EIATTR_MIN_STACK_SIZE
	.align		4
.L_17:
        /*006c*/ 	.byte	0x04, 0x12
        /*006e*/ 	.short	(.L_19 - .L_18)
	.align		4
.L_18:
        /*0070*/ 	.word	index@(get_lsstable_kernel)
        /*0074*/ 	.word	0x00000000


	//----- nvinfo : EIATTR_MIN_STACK_SIZE
	.align		4
.L_19:
        /*0078*/ 	.byte	0x04, 0x12
        /*007a*/ 	.short	(.L_21 - .L_20)
	.align		4
.L_20:
        /*007c*/ 	.word	index@(InsertKernel)
        /*0080*/ 	.word	0x00000000
.L_21:


//--------------------- .nv.compat                --------------------------
	.section	.nv.compat,"",@"SHT_CUDA_COMPAT_INFO"
	.align	4
        /*0000*/ 	.byte	0x02, 0x09, 0x00, 0x00, 0x02, 0x02, 0x01, 0x00, 0x02, 0x05, 0x05, 0x00, 0x03, 0x07, 0x01, 0x01
        /*0010*/ 	.byte	0x02, 0x03, 0x00, 0x00, 0x02, 0x06, 0x01, 0x00, 0x04, 0x0b, 0x08, 0x00, 0x01, 0x00, 0x00, 0x00
        /*0020*/ 	.byte	0x00, 0x00, 0x00, 0x00


//--------------------- .nv.info.Decode_Multi_Kernel --------------------------
	.section	.nv.info.Decode_Multi_Kernel,"",@"SHT_CUDA_INFO"
	.sectionflags	@""
	.align	4


	//----- nvinfo : EIATTR_CUDA_API_VERSION
	.align		4
        /*0000*/ 	.byte	0x04, 0x37
        /*0002*/ 	.short	(.L_23 - .L_22)
.L_22:
        /*0004*/ 	.word	0x00000082


	//----- nvinfo : EIATTR_KPARAM_INFO
	.align		4
.L_23:
        /*0008*/ 	.byte	0x04, 0x17
        /*000a*/ 	.short	(.L_25 - .L_24)
.L_24:
        /*000c*/ 	.word	0x00000000
        /*0010*/ 	.short	0x0009
        /*0012*/ 	.short	0x0034
        /*0014*/ 	.byte	0x00, 0xf0, 0x11, 0x00


	//----- nvinfo : EIATTR_KPARAM_INFO
	.align		4
.L_25:
        /*0018*/ 	.byte	0x04, 0x17
        /*001a*/ 	.short	(.L_27 - .L_26)
.L_26:
        /*001c*/ 	.word	0x00000000
        /*0020*/ 	.short	0x0008
        /*0022*/ 	.short	0x0030
        /*0024*/ 	.byte	0x00, 0xf0, 0x11, 0x00


	//----- nvinfo : EIATTR_KPARAM_INFO
	.align		4
.L_27:
        /*0028*/ 	.byte	0x04, 0x17
        /*002a*/ 	.short	(.L_29 - .L_28)
.L_28:
        /*002c*/ 	.word	0x00000000
        /*0030*/ 	.short	0x0007
        /*0032*/ 	.short	0x002c
        /*0034*/ 	.byte	0x00, 0xf0, 0x11, 0x00


	//----- nvinfo : EIATTR_KPARAM_INFO
	.align		4
.L_29:
        /*0038*/ 	.byte	0x04, 0x17
        /*003a*/ 	.short	(.L_31 - .L_30)
.L_30:
        /*003c*/ 	.word	0x00000000
        /*0040*/ 	.short	0x0006
        /*0042*/ 	.short	0x0028
        /*0044*/ 	.byte	0x00, 0xf0, 0x11, 0x00


	//----- nvinfo : EIATTR_KPARAM_INFO
	.align		4
.L_31:
        /*0048*/ 	.byte	0x04, 0x17
        /*004a*/ 	.short	(.L_33 - .L_32)
.L_32:
        /*004c*/ 	.word	0x00000000
        /*0050*/ 	.short	0x0005
        /*0052*/ 	.short	0x0024
        /*0054*/ 	.byte	0x00, 0xf0, 0x11, 0x00


	//----- nvinfo : EIATTR_KPARAM_INFO
	.align		4
.L_33:
        /*0058*/ 	.byte	0x04, 0x17
        /*005a*/ 	.short	(.L_35 - .L_34)
.L_34:
        /*005c*/ 	.word	0x00000000
        /*0060*/ 	.short	0x0004
        /*0062*/ 	.short	0x0020
        /*0064*/ 	.byte	0x00, 0xf0, 0x11, 0x00


	//----- nvinfo : EIATTR_KPARAM_INFO
	.align		4
.L_35:
        /*0068*/ 	.byte	0x04, 0x17
        /*006a*/ 	.short	(.L_37 - .L_36)
.L_36:
        /*006c*/ 	.word	0x00000000
        /*0070*/ 	.short	0x0003
        /*0072*/ 	.short	0x0018
        /*0074*/ 	.byte	0x00, 0xf5, 0x21, 0x00


	//----- nvinfo : EIATTR_KPARAM_INFO
	.align		4
.L_37:
        /*0078*/ 	.byte	0x04, 0x17
        /*007a*/ 	.short	(.L_39 - .L_38)
.L_38:
        /*007c*/ 	.word	0x00000000
        /*0080*/ 	.short	0x0002
        /*0082*/ 	.short	0x0010
        /*0084*/ 	.byte	0x00, 0xf5, 0x21, 0x00


	//----- nvinfo : EIATTR_KPARAM_INFO
	.align		4
.L_39:
        /*0088*/ 	.byte	0x04, 0x17
        /*008a*/ 	.short	(.L_41 - .L_40)
.L_40:
        /*008c*/ 	.word	0x00000000
        /*0090*/ 	.short	0x0001
        /*0092*/ 	.short	0x0008
        /*0094*/ 	.byte	0x00, 0xf5, 0x21, 0x00


	//----- nvinfo : EIATTR_KPARAM_INFO
	.align		4
.L_41:
        /*0098*/ 	.byte	0x04, 0x17
        /*009a*/ 	.short	(.L_43 - .L_42)
.L_42:
        /*009c*/ 	.word	0x00000000
        /*00a0*/ 	.short	0x0000
        /*00a2*/ 	.short	0x0000
        /*00a4*/ 	.byte	0x00, 0xf5, 0x21, 0x00


	//----- nvinfo : EIATTR_SPARSE_MMA_MASK
	.align		4
.L_43:
        /*00a8*/ 	.byte	0x03, 0x50
        /*00aa*/ 	.short	0x0000


	//----- nvinfo : EIATTR_MAXREG_COUNT
	.align		4
        /*00ac*/ 	.byte	0x03, 0x1b
        /*00ae*/ 	.short	0x00ff


	//----- nvinfo : EIATTR_NUM_BARRIERS
	.align		4
        /*00b0*/ 	.byte	0x02, 0x4c
        /*00b2*/ 	.byte	0x01
	.zero		1


	//----- nvinfo : EIATTR_MERCURY_ISA_VERSION
	.align		4
        /*00b4*/ 	.byte	0x03, 0x5f
        /*00b6*/ 	.short	0x0101


	//----- nvinfo : EIATTR_VRC_CTA_INIT_COUNT
	.align		4
        /*00b8*/ 	.byte	0x02, 0x4a
	.zero		1
	.zero		1


	//----- nvinfo : EIATTR_EXIT_INSTR_OFFSETS
	.align		4
        /*00bc*/ 	.byte	0x04, 0x1c
        /*00be*/ 	.short	(.L_45 - .L_44)


	//   ....[0]....
.L_44:
        /*00c0*/ 	.word	0x00000910


	//   ....[1]....
        /*00c4*/ 	.word	0x00000aa0


	//----- nvinfo : EIATTR_CRS_STACK_SIZE
	.align		4
.L_45:
        /*00c8*/ 	.byte	0x04, 0x1e
        /*00ca*/ 	.short	(.L_47 - .L_46)
.L_46:
        /*00cc*/ 	.word	0x00000000


	//----- nvinfo : EIATTR_CBANK_PARAM_SIZE
	.align		4
.L_47:
        /*00d0*/ 	.byte	0x03, 0x19
        /*00d2*/ 	.short	0x0038


	//----- nvinfo : EIATTR_PARAM_CBANK
	.align		4
        /*00d4*/ 	.byte	0x04, 0x0a
        /*00d6*/ 	.short	(.L_49 - .L_48)
	.align		4
.L_48:
        /*00d8*/ 	.word	index@(.nv.constant0.Decode_Multi_Kernel)
        /*00dc*/ 	.short	0x0380
        /*00de*/ 	.short	0x0038


	//----- nvinfo : EIATTR_SW_WAR
	.align		4
.L_49:
        /*00e0*/ 	.byte	0x04, 0x36
        /*00e2*/ 	.short	(.L_51 - .L_50)
.L_50:
        /*00e4*/ 	.word	0x00000008
.L_51:


//--------------------- .nv.info.get_lsstable_kernel --------------------------
	.section	.nv.info.get_lsstable_kernel,"",@"SHT_CUDA_INFO"
	.sectionflags	@""
	.align	4


	//----- nvinfo : EIATTR_CUDA_API_VERSION
	.align		4
        /*0000*/ 	.byte	0x04, 0x37
        /*0002*/ 	.short	(.L_53 - .L_52)
.L_52:
        /*0004*/ 	.word	0x00000082


	//----- nvinfo : EIATTR_KPARAM_INFO
	.align		4
.L_53:
        /*0008*/ 	.byte	0x04, 0x17
        /*000a*/ 	.short	(.L_55 - .L_54)
.L_54:
        /*000c*/ 	.word	0x00000000
        /*0010*/ 	.short	0x0003
        /*0012*/ 	.short	0x0014
        /*0014*/ 	.byte	0x00, 0xf0, 0x11, 0x00


	//----- nvinfo : EIATTR_KPARAM_INFO
	.align		4
.L_55:
        /*0018*/ 	.byte	0x04, 0x17
        /*001a*/ 	.short	(.L_57 - .L_56)
.L_56:
        /*001c*/ 	.word	0x00000000
        /*0020*/ 	.short	0x0002
        /*0022*/ 	.short	0x0010
        /*0024*/ 	.byte	0x00, 0xf0, 0x11, 0x00


	//----- nvinfo : EIATTR_KPARAM_INFO
	.align		4
.L_57:
        /*0028*/ 	.byte	0x04, 0x17
        /*002a*/ 	.short	(.L_59 - .L_58)
.L_58:
        /*002c*/ 	.word	0x00000000
        /*0030*/ 	.short	0x0001
        /*0032*/ 	.short	0x0008
        /*0034*/ 	.byte	0x00, 0xf5, 0x21, 0x00


	//----- nvinfo : EIATTR_KPARAM_INFO
	.align		4
.L_59:
        /*0038*/ 	.byte	0x04, 0x17
        /*003a*/ 	.short	(.L_61 - .L_60)
.L_60:
        /*003c*/ 	.word	0x00000000
        /*0040*/ 	.short	0x0000
        /*0042*/ 	.short	0x0000
        /*0044*/ 	.byte	0x00, 0xf5, 0x21, 0x00


	//----- nvinfo : EIATTR_SPARSE_MMA_MASK
	.align		4
.L_61:
        /*0048*/ 	.byte	0x03, 0x50
        /*004a*/ 	.short	0x0000


	//----- nvinfo : EIATTR_MAXREG_COUNT
	.align		4
        /*004c*/ 	.byte	0x03, 0x1b
        /*004e*/ 	.short	0x00ff


	//----- nvinfo : EIATTR_MERCURY_ISA_VERSION
	.align		4
        /*0050*/ 	.byte	0x03, 0x5f
        /*0052*/ 	.short	0x0101


	//----- nvinfo : EIATTR_VRC_CTA_INIT_COUNT
	.align		4
        /*0054*/ 	.byte	0x02, 0x4a
	.zero		1
	.zero		1


	//----- nvinfo : EIATTR_EXIT_INSTR_OFFSETS
	.align		4
        /*0058*/ 	.byte	0x04, 0x1c
        /*005a*/ 	.short	(.L_63 - .L_62)


	//   ....[0]....
.L_62:
        /*005c*/ 	.word	0x000000b0


	//   ....[1]....
        /*0060*/ 	.word	0x00000140


	//   ....[2]....
        /*0064*/ 	.word	0x00000260


	//----- nvinfo : EIATTR_CRS_STACK_SIZE
	.align		4
.L_63:
        /*0068*/ 	.byte	0x04, 0x1e
        /*006a*/ 	.short	(.L_65 - .L_64)
.L_64:
        /*006c*/ 	.word	0x00000000


	//----- nvinfo : EIATTR_CBANK_PARAM_SIZE
	.align		4
.L_65:
        /*0070*/ 	.byte	0x03, 0x19
        /*0072*/ 	.short	0x0018


	//----- nvinfo : EIATTR_PARAM_CBANK
	.align		4
        /*0074*/ 	.byte	0x04, 0x0a
        /*0076*/ 	.short	(.L_67 - .L_66)
	.align		4
.L_66:
        /*0078*/ 	.word	index@(.nv.constant0.get_lsstable_kernel)
        /*007c*/ 	.short	0x0380
        /*007e*/ 	.short	0x0018


	//----- nvinfo : EIATTR_SW_WAR
	.align		4
.L_67:
        /*0080*/ 	.byte	0x04, 0x36
        /*0082*/ 	.short	(.L_69 - .L_68)
.L_68:
        /*0084*/ 	.word	0x00000008
.L_69:


//--------------------- .nv.info.InsertKernel     --------------------------
	.section	.nv.info.InsertKernel,"",@"SHT_CUDA_INFO"
	.sectionflags	@""
	.align	4


	//----- nvinfo : EIATTR_CUDA_API_VERSION
	.align		4
        /*0000*/ 	.byte	0x04, 0x37
        /*0002*/ 	.short	(.L_71 - .L_70)
.L_70:
        /*0004*/ 	.word	0x00000082


	//----- nvinfo : EIATTR_KPARAM_INFO
	.align		4
.L_71:
        /*0008*/ 	.byte	0x04, 0x17
        /*000a*/ 	.short	(.L_73 - .L_72)
.L_72:
        /*000c*/ 	.word	0x00000000
        /*0010*/ 	.short	0x0008
        /*0012*/ 	.short	0x0034
        /*0014*/ 	.byte	0x00, 0xf0, 0x11, 0x00


	//----- nvinfo : EIATTR_KPARAM_INFO
	.align		4
.L_73:
        /*0018*/ 	.byte	0x04, 0x17
        /*001a*/ 	.short	(.L_75 - .L_74)
.L_74:
        /*001c*/ 	.word	0x00000000
        /*0020*/ 	.short	0x0007
        /*0022*/ 	.short	0x0030
        /*0024*/ 	.byte	0x00, 0xf0, 0x11, 0x00


	//----- nvinfo : EIATTR_KPARAM_INFO
	.align		4
.L_75:
        /*0028*/ 	.byte	0x04, 0x17
        /*002a*/ 	.short	(.L_77 - .L_76)
.L_76:
        /*002c*/ 	.word	0x00000000
        /*0030*/ 	.short	0x0006
        /*0032*/ 	.short	0x002c
        /*0034*/ 	.byte	0x00, 0xf0, 0x11, 0x00


	//----- nvinfo : EIATTR_KPARAM_INFO
	.align		4
.L_77:
        /*0038*/ 	.byte	0x04, 0x17
        /*003a*/ 	.short	(.L_79 - .L_78)
.L_78:
        /*003c*/ 	.word	0x00000000
        /*0040*/ 	.short	0x0005
        /*0042*/ 	.short	0x0028
        /*0044*/ 	.byte	0x00, 0xf0, 0x11, 0x00


	//----- nvinfo : EIATTR_KPARAM_INFO
	.align		4
.L_79:
        /*0048*/ 	.byte	0x04, 0x17
        /*004a*/ 	.short	(.L_81 - .L_80)
.L_80:
        /*004c*/ 	.word	0x00000000
        /*0050*/ 	.short	0x0004
        /*0052*/ 	.short	0x0020
        /*0054*/ 	.byte	0x00, 0xf5, 0x21, 0x00


	//----- nvinfo : EIATTR_KPARAM_INFO
	.align		4
.L_81:
        /*0058*/ 	.byte	0x04, 0x17
        /*005a*/ 	.short	(.L_83 - .L_82)
.L_82:
        /*005c*/ 	.word	0x00000000
        /*0060*/ 	.short	0x0003
        /*0062*/ 	.short	0x0018
        /*0064*/ 	.byte	0x00, 0xf5, 0x21, 0x00


	//----- nvinfo : EIATTR_KPARAM_INFO
	.align		4
.L_83:
        /*0068*/ 	.byte	0x04, 0x17
        /*006a*/ 	.short	(.L_85 - .L_84)
.L_84:
        /*006c*/ 	.word	0x00000000
        /*0070*/ 	.short	0x0002
        /*0072*/ 	.short	0x0010
        /*0074*/ 	.byte	0x00, 0xf5, 0x21, 0x00


	//----- nvinfo : EIATTR_KPARAM_INFO
	.align		4
.L_85:
        /*0078*/ 	.byte	0x04, 0x17
        /*007a*/ 	.short	(.L_87 - .L_86)
.L_86:
        /*007c*/ 	.word	0x00000000
        /*0080*/ 	.short	0x0001
        /*0082*/ 	.short	0x0008
        /*0084*/ 	.byte	0x00, 0xf5, 0x21, 0x00


	//----- nvinfo : EIATTR_KPARAM_INFO
	.align		4
.L_87:
        /*0088*/ 	.byte	0x04, 0x17
        /*008a*/ 	.short	(.L_89 - .L_88)
.L_88:
        /*008c*/ 	.word	0x00000000
        /*0090*/ 	.short	0x0000
        /*0092*/ 	.short	0x0000
        /*0094*/ 	.byte	0x00, 0xf5, 0x21, 0x00


	//----- nvinfo : EIATTR_SPARSE_MMA_MASK
	.align		4
.L_89:
        /*0098*/ 	.byte	0x03, 0x50
        /*009a*/ 	.short	0x0000


	//----- nvinfo : EIATTR_MAXREG_COUNT
	.align		4
        /*009c*/ 	.byte	0x03, 0x1b
        /*009e*/ 	.short	0x00ff


	//----- nvinfo : EIATTR_MERCURY_ISA_VERSION
	.align		4
        /*00a0*/ 	.byte	0x03, 0x5f
        /*00a2*/ 	.short	0x0101


	//----- nvinfo : EIATTR_VRC_CTA_INIT_COUNT
	.align		4
        /*00a4*/ 	.byte	0x02, 0x4a
	.zero		1
	.zero		1


	//----- nvinfo : EIATTR_EXIT_INSTR_OFFSETS
	.align		4
        /*00a8*/ 	.byte	0x04, 0x1c
        /*00aa*/ 	.short	(.L_91 - .L_90)


	//   ....[0]....
.L_90:
        /*00ac*/ 	.word	0x00000070


	//   ....[1]....
        /*00b0*/ 	.word	0x00001370


	//----- nvinfo : EIATTR_CBANK_PARAM_SIZE
	.align		4
.L_91:
        /*00b4*/ 	.byte	0x03, 0x19
        /*00b6*/ 	.short	0x0038


	//----- nvinfo : EIATTR_PARAM_CBANK
	.align		4
        /*00b8*/ 	.byte	0x04, 0x0a
        /*00ba*/ 	.short	(.L_93 - .L_92)
	.align		4
.L_92:
        /*00bc*/ 	.word	index@(.nv.constant0.InsertKernel)
        /*00c0*/ 	.short	0x0380
        /*00c2*/ 	.short	0x0038


	//----- nvinfo : EIATTR_SW_WAR
	.align		4
.L_93:
        /*00c4*/ 	.byte	0x04, 0x36
        /*00c6*/ 	.short	(.L_95 - .L_94)
.L_94:
        /*00c8*/ 	.word	0x00000008
.L_95:


//--------------------- .nv.callgraph             --------------------------
	.section	.nv.callgraph,"",@"SHT_CUDA_CALLGRAPH"
	.align	4
	.sectionentsize	8
	.align		4
        /*0000*/ 	.word	0x00000000
	.align		4
        /*0004*/ 	.word	0xffffffff
	.align		4
        /*0008*/ 	.word	0x00000000
	.align		4
        /*000c*/ 	.word	0xfffffffe
	.align		4
        /*0010*/ 	.word	0x00000000
	.align		4
        /*0014*/ 	.word	0xfffffffd
	.align		4
        /*0018*/ 	.word	0x00000000
	.align		4
        /*001c*/ 	.word	0xfffffffc


//--------------------- .text.Decode_Multi_Kernel --------------------------
	.section	.text.Decode_Multi_Kernel,"ax",@progbits
	.align	128
        .global         Decode_Multi_Kernel
        .type           Decode_Multi_Kernel,@function
        .size           Decode_Multi_Kernel,(.L_x_39 - Decode_Multi_Kernel)
        .other          Decode_Multi_Kernel,@"STO_CUDA_ENTRY STV_DEFAULT"
Decode_Multi_Kernel:
.text.Decode_Multi_Kernel:
[----:B------:R-:W-:Y:S01]  /*0000*/  LDC R1, c[0x0][0x37c] ;  /* 0x0000df00ff017b82 */ /* 0x000fe20000000800 */
[----:B------:R-:W0:Y:S07]  /*0010*/  S2R R0, SR_TID.X ;  /* 0x0000000000007919 */ /* 0x000e2e0000002100 */
[----:B------:R-:W0:Y:S01]  /*0020*/  S2UR UR4, SR_CTAID.X ;  /* 0x00000000000479c3 */ /* 0x000e220000002500 */
[----:B------:R-:W1:Y:S01]  /*0030*/  LDCU UR5, c[0x0][0x3a0] ;  /* 0x00007400ff0577ac */ /* 0x000e620008000800 */
[----:B------:R-:W-:Y:S01]  /*0040*/  BSSY.RECONVERGENT B0, `(.L_x_0) ;  /* 0x0000070000007945 */ /* 0x000fe20003800200 */
[----:B------:R-:W2:Y:S01]  /*0050*/  S2R R14, SR_TID.Y ;  /* 0x00000000000e7919 */ /* 0x000ea20000002200 */
[----:B------:R-:W3:Y:S04]  /*0060*/  LDCU.64 UR6, c[0x0][0x358] ;  /* 0x00006b00ff0677ac */ /* 0x000ee80008000a00 */
[----:B------:R-:W0:Y:S02]  /*0070*/  LDC R3, c[0x0][0x360] ;  /* 0x0000d800ff037b82 */ /* 0x000e240000000800 */
[----:B0-----:R-:W-:-:S05]  /*0080*/  IMAD R2, R3, UR4, R0 ;  /* 0x0000000403027c24 */ /* 0x001fca000f8e0200 */
[----:B-1----:R-:W-:-:S13]  /*0090*/  ISETP.GE.AND P0, PT, R2, UR5, PT ;  /* 0x0000000502007c0c */ /* 0x002fda000bf06270 */
[----:B--23--:R-:W-:Y:S05]  /*00a0*/  @P0 BRA `(.L_x_1) ;  /* 0x0000000400a40947 */ /* 0x00cfea0003800000 */
[----:B------:R-:W0:Y:S01]  /*00b0*/  LDC R3, c[0x0][0x3ac] ;  /* 0x0000eb00ff037b82 */ /* 0x000e220000000800 */
[----:B------:R-:W-:Y:S01]  /*00c0*/  IABS R10, R2 ;  /* 0x00000002000a7213 */ /* 0x000fe20000000000 */
[----:B------:R-:W1:Y:S01]  /*00d0*/  LDCU UR4, c[0x0][0x3a8] ;  /* 0x00007500ff0477ac */ /* 0x000e620008000800 */
[----:B------:R-:W2:Y:S01]  /*00e0*/  LDCU UR8, c[0x0][0x3a4] ;  /* 0x00007480ff0877ac */ /* 0x000ea20008000800 */
[----:B0-----:R-:W-:-:S04]  /*00f0*/  IABS R8, R3 ;  /* 0x0000000300087213 */ /* 0x001fc80000000000 */
[----:B------:R-:W0:Y:S08]  /*0100*/  I2F.RP R6, R8 ;  /* 0x0000000800067306 */ /* 0x000e300000209400 */
[----:B0-----:R-:W0:Y:S02]  /*0110*/  MUFU.RCP R6, R6 ;  /* 0x0000000600067308 */ /* 0x001e240000001000 */
[----:B0-----:R-:W-:-:S06]  /*0120*/  VIADD R4, R6, 0xffffffe ;  /* 0x0ffffffe06047836 */ /* 0x001fcc0000000000 */
[----:B------:R0:W3:Y:S02]  /*0130*/  F2I.FTZ.U32.TRUNC.NTZ R5, R4 ;  /* 0x0000000400057305 */ /* 0x0000e4000021f000 */
[----:B0-----:R-:W-:Y:S02]  /*0140*/  IMAD.MOV.U32 R4, RZ, RZ, RZ ;  /* 0x000000ffff047224 */ /* 0x001fe400078e00ff */
[----:B---3--:R-:W-:-:S04]  /*0150*/  IMAD.MOV R7, RZ, RZ, -R5 ;  /* 0x000000ffff077224 */ /* 0x008fc800078e0a05 */
[----:B------:R-:W-:-:S04]  /*0160*/  IMAD R7, R7, R8, RZ ;  /* 0x0000000807077224 */ /* 0x000fc800078e02ff */
[----:B------:R-:W-:Y:S01]  /*0170*/  IMAD.HI.U32 R5, R5, R7, R4 ;  /* 0x0000000705057227 */ /* 0x000fe200078e0004 */
[----:B------:R-:W-:-:S04]  /*0180*/  LOP3.LUT R4, R3, 0x20, RZ, 0x3c, !PT ;  /* 0x0000002003047812 */ /* 0x000fc800078e3cff */
[----:B------:R-:W-:Y:S01]  /*0190*/  ISETP.GE.AND P1, PT, R4, RZ, PT ;  /* 0x000000ff0400720c */ /* 0x000fe20003f26270 */
[----:B------:R-:W-:-:S04]  /*01a0*/  IMAD.HI.U32 R11, R5, 0x20, RZ ;  /* 0x00000020050b7827 */ /* 0x000fc800078e00ff */
[----:B------:R-:W-:-:S04]  /*01b0*/  IMAD.MOV R5, RZ, RZ, -R11 ;  /* 0x000000ffff057224 */ /* 0x000fc800078e0a0b */
[----:B------:R-:W-:-:S05]  /*01c0*/  IMAD R5, R8, R5, 0x20 ;  /* 0x0000002008057424 */ /* 0x000fca00078e0205 */
[----:B------:R-:W-:-:S13]  /*01d0*/  ISETP.GT.U32.AND P2, PT, R8, R5, PT ;  /* 0x000000050800720c */ /* 0x000fda0003f44070 */
[----:B------:R-:W-:Y:S02]  /*01e0*/  @!P2 IMAD.IADD R5, R5, 0x1, -R8 ;  /* 0x000000010505a824 */ /* 0x000fe400078e0a08 */
[----:B------:R-:W-:Y:S01]  /*01f0*/  @!P2 VIADD R11, R11, 0x1 ;  /* 0x000000010b0ba836 */ /* 0x000fe20000000000 */
[----:B------:R-:W-:Y:S02]  /*0200*/  ISETP.NE.AND P2, PT, R3, RZ, PT ;  /* 0x000000ff0300720c */ /* 0x000fe40003f45270 */
[----:B------:R-:W-:-:S13]  /*0210*/  ISETP.GE.U32.AND P0, PT, R5, R8, PT ;  /* 0x000000080500720c */ /* 0x000fda0003f06070 */
[----:B------:R-:W-:-:S05]  /*0220*/  @P0 VIADD R11, R11, 0x1 ;  /* 0x000000010b0b0836 */ /* 0x000fca0000000000 */
[----:B------:R-:W-:Y:S02]  /*0230*/  @!P1 IADD3 R11, PT, PT, -R11, RZ, RZ ;  /* 0x000000ff0b0b9210 */ /* 0x000fe40007ffe1ff */
[----:B------:R-:W-:-:S04]  /*0240*/  @!P2 LOP3.LUT R11, RZ, R3, RZ, 0x33, !PT ;  /* 0x00000003ff0ba212 */ /* 0x000fc800078e33ff */
[-C--:B------:R-:W-:Y:S02]  /*0250*/  IABS R9, R11.reuse ;  /* 0x0000000b00097213 */ /* 0x080fe40000000000 */
[----:B------:R-:W-:Y:S02]  /*0260*/  IABS R12, R11 ;  /* 0x0000000b000c7213 */ /* 0x000fe40000000000 */
[----:B------:R-:W0:Y:S08]  /*0270*/  I2F.RP R6, R9 ;  /* 0x0000000900067306 */ /* 0x000e300000209400 */
[----:B0-----:R-:W0:Y:S02]  /*0280*/  MUFU.RCP R6, R6 ;  /* 0x0000000600067308 */ /* 0x001e240000001000 */
[----:B0-----:R-:W-:-:S02]  /*0290*/  VIADD R4, R6, 0xffffffe ;  /* 0x0ffffffe06047836 */ /* 0x001fc40000000000 */
[----:B------:R-:W-:-:S04]  /*02a0*/  IMAD.MOV R6, RZ, RZ, -R12 ;  /* 0x000000ffff067224 */ /* 0x000fc800078e0a0c */
[----:B------:R0:W3:Y:S01]  /*02b0*/  F2I.FTZ.U32.TRUNC.NTZ R5, R4 ;  /* 0x0000000400057305 */ /* 0x0000e2000021f000 */
[----:B------:R-:W4:Y:S01]  /*02c0*/  LDC.64 R12, c[0x0][0x388] ;  /* 0x0000e200ff0c7b82 */ /* 0x000f220000000a00 */
[----:B0-----:R-:W-:Y:S02]  /*02d0*/  IMAD.MOV.U32 R4, RZ, RZ, RZ ;  /* 0x000000ffff047224 */ /* 0x001fe400078e00ff */
[----:B---3--:R-:W-:-:S04]  /*02e0*/  IMAD.MOV R8, RZ, RZ, -R5 ;  /* 0x000000ffff087224 */ /* 0x008fc800078e0a05 */
[----:B------:R-:W-:Y:S02]  /*02f0*/  IMAD R7, R8, R9, RZ ;  /* 0x0000000908077224 */ /* 0x000fe400078e02ff */
[----:B------:R-:W-:Y:S02]  /*0300*/  IMAD.MOV.U32 R8, RZ, RZ, R10 ;  /* 0x000000ffff087224 */ /* 0x000fe400078e000a */
[----:B------:R-:W-:Y:S02]  /*0310*/  IMAD.HI.U32 R5, R5, R7, R4 ;  /* 0x0000000705057227 */ /* 0x000fe400078e0004 */
[----:B------:R-:W1:Y:S04]  /*0320*/  S2R R7, SR_TID.Y ;  /* 0x0000000000077919 */ /* 0x000e680000002200 */
[----:B------:R-:W-:-:S04]  /*0330*/  IMAD.HI.U32 R5, R5, R8, RZ ;  /* 0x0000000805057227 */ /* 0x000fc800078e00ff */
[----:B------:R-:W-:-:S05]  /*0340*/  IMAD R4, R5, R6, R8 ;  /* 0x0000000605047224 */ /* 0x000fca00078e0208 */
[----:B------:R-:W-:-:S13]  /*0350*/  ISETP.GT.U32.AND P2, PT, R9, R4, PT ;  /* 0x000000040900720c */ /* 0x000fda0003f44070 */
[----:B------:R-:W-:Y:S01]  /*0360*/  @!P2 IMAD.IADD R4, R4, 0x1, -R9 ;  /* 0x000000010404a824 */ /* 0x000fe200078e0a09 */
[----:B------:R-:W-:Y:S02]  /*0370*/  @!P2 IADD3 R5, PT, PT, R5, 0x1, RZ ;  /* 0x000000010505a810 */ /* 0x000fe40007ffe0ff */
[----:B------:R-:W-:Y:S02]  /*0380*/  ISETP.NE.AND P2, PT, R11, RZ, PT ;  /* 0x000000ff0b00720c */ /* 0x000fe40003f45270 */
[----:B------:R-:W-:Y:S02]  /*0390*/  ISETP.GE.U32.AND P0, PT, R4, R9, PT ;  /* 0x000000090400720c */ /* 0x000fe40003f06070 */
[----:B------:R-:W-:Y:S01]  /*03a0*/  LOP3.LUT R4, R2, R11, RZ, 0x3c, !PT ;  /* 0x0000000b02047212 */ /* 0x000fe200078e3cff */
[----:B------:R-:W0:Y:S03]  /*03b0*/  LDC.64 R8, c[0x0][0x398] ;  /* 0x0000e600ff087b82 */ /* 0x000e260000000a00 */
[----:B------:R-:W-:-:S07]  /*03c0*/  ISETP.GE.AND P1, PT, R4, RZ, PT ;  /* 0x000000ff0400720c */ /* 0x000fce0003f26270 */
[----:B------:R-:W-:-:S04]  /*03d0*/  @P0 VIADD R5, R5, 0x1 ;  /* 0x0000000105050836 */ /* 0x000fc80000000000 */
[----:B------:R-:W-:-:S04]  /*03e0*/  IMAD.MOV.U32 R6, RZ, RZ, R5 ;  /* 0x000000ffff067224 */ /* 0x000fc800078e0005 */
[----:B------:R-:W-:Y:S01]  /*03f0*/  @!P1 IMAD.MOV R6, RZ, RZ, -R6 ;  /* 0x000000ffff069224 */ /* 0x000fe200078e0a06 */
[----:B------:R-:W-:-:S05]  /*0400*/  @!P2 LOP3.LUT R6, RZ, R11, RZ, 0x33, !PT ;  /* 0x0000000bff06a212 */ /* 0x000fca00078e33ff */
[----:B-1----:R-:W-:-:S04]  /*0410*/  IMAD R5, R7, UR4, R6 ;  /* 0x0000000407057c24 */ /* 0x002fc8000f8e0206 */
[----:B----4-:R-:W-:Y:S02]  /*0420*/  IMAD.WIDE R12, R5, 0x4, R12 ;  /* 0x00000004050c7825 */ /* 0x010fe400078e020c */
[----:B------:R-:W1:Y:S04]  /*0430*/  LDC.64 R4, c[0x0][0x3b0] ;  /* 0x0000ec00ff047b82 */ /* 0x000e680000000a00 */
[----:B------:R-:W3:Y:S01]  /*0440*/  LDG.E R13, desc[UR6][R12.64] ;  /* 0x000000060c0d7981 */ /* 0x000ee2000c1e1900 */
[----:B------:R-:W-:-:S04]  /*0450*/  IMAD.MOV R6, RZ, RZ, -R6 ;  /* 0x000000ffff067224 */ /* 0x000fc800078e0a06 */
[----:B------:R-:W-:-:S04]  /*0460*/  IMAD R6, R11, R6, R2 ;  /* 0x000000060b067224 */ /* 0x000fc800078e0202 */
[----:B------:R-:W-:Y:S02]  /*0470*/  IMAD R3, R6, R3, RZ ;  /* 0x0000000306037224 */ /* 0x000fe400078e02ff */
[----:B-1----:R-:W-:-:S05]  /*0480*/  VIADD R4, R4, 0xffffffff ;  /* 0xffffffff04047836 */ /* 0x002fca0000000000 */
[----:B------:R-:W-:-:S04]  /*0490*/  SHF.L.U32 R4, R4, R3, RZ ;  /* 0x0000000304047219 */ /* 0x000fc800000006ff */
[----:B---3--:R-:W-:-:S04]  /*04a0*/  LOP3.LUT R4, R4, R13, RZ, 0xc0, !PT ;  /* 0x0000000d04047212 */ /* 0x008fc800078ec0ff */
[----:B------:R-:W-:-:S05]  /*04b0*/  SHF.R.U32.HI R3, RZ, R3, R4 ;  /* 0x00000003ff037219 */ /* 0x000fca0000011604 */
[----:B0-----:R-:W-:-:S05]  /*04c0*/  IMAD.WIDE R10, R3, 0x4, R8 ;  /* 0x00000004030a7825 */ /* 0x001fca00078e0208 */
[----:B------:R0:W3:Y:S01]  /*04d0*/  LDG.E R4, desc[UR6][R10.64] ;  /* 0x000000060a047981 */ /* 0x0000e2000c1e1900 */
[C---:B------:R-:W-:Y:S01]  /*04e0*/  IMAD.U32 R8, R2.reuse, 0x10000, RZ ;  /* 0x0001000002087824 */ /* 0x040fe200078e00ff */
[C---:B------:R-:W-:Y:S01]  /*04f0*/  PRMT R6, R2.reuse, 0x8880, RZ ;  /* 0x0000888002067816 */ /* 0x040fe200000000ff */
[----:B------:R-:W-:-:S03]  /*0500*/  IMAD.SHL.U32 R12, R2, 0x100, RZ ;  /* 0x00000100020c7824 */ /* 0x000fc600078e00ff */
[----:B------:R-:W-:Y:S02]  /*0510*/  SHF.R.S32.HI R13, RZ, 0x18, R8 ;  /* 0x00000018ff0d7819 */ /* 0x000fe40000011408 */
[----:B------:R-:W-:Y:S02]  /*0520*/  SHF.R.S32.HI R15, RZ, 0x18, R12 ;  /* 0x00000018ff0f7819 */ /* 0x000fe4000001140c */
[----:B0-----:R-:W-:Y:S01]  /*0530*/  SHF.R.S32.HI R11, RZ, 0x18, R2 ;  /* 0x00000018ff0b7819 */ /* 0x001fe20000011402 */
[----:B------:R-:W-:-:S04]  /*0540*/  IMAD R6, R6, 0x83, R13 ;  /* 0x0000008306067824 */ /* 0x000fc800078e020d */
[----:B------:R-:W-:-:S04]  /*0550*/  IMAD R6, R6, 0x83, R15 ;  /* 0x0000008306067824 */ /* 0x000fc800078e020f */
[----:B------:R-:W-:Y:S01]  /*0560*/  IMAD R6, R6, 0x83, R11 ;  /* 0x0000008306067824 */ /* 0x000fe200078e020b */
[----:B---3--:R-:W0:Y:S01]  /*0570*/  I2F.U32.RP R16, R4 ;  /* 0x0000000400107306 */ /* 0x008e220000209000 */
[----:B------:R-:W-:Y:S01]  /*0580*/  IMAD.MOV R8, RZ, RZ, -R4 ;  /* 0x000000ffff087224 */ /* 0x000fe200078e0a04 */
[----:B------:R-:W-:-:S06]  /*0590*/  ISETP.NE.U32.AND P1, PT, R4, RZ, PT ;  /* 0x000000ff0400720c */ /* 0x000fcc0003f25070 */
[----:B0-----:R-:W0:Y:S02]  /*05a0*/  MUFU.RCP R16, R16 ;  /* 0x0000001000107308 */ /* 0x001e240000001000 */
[----:B0-----:R-:W-:-:S06]  /*05b0*/  IADD3 R9, PT, PT, R16, 0xffffffe, RZ ;  /* 0x0ffffffe10097810 */ /* 0x001fcc0007ffe0ff */
[----:B------:R-:W0:Y:S02]  /*05c0*/  F2I.FTZ.U32.TRUNC.NTZ R9, R9 ;  /* 0x0000000900097305 */ /* 0x000e24000021f000 */
[----:B0-----:R-:W-:Y:S02]  /*05d0*/  IMAD R11, R8, R9, RZ ;  /* 0x00000009080b7224 */ /* 0x001fe400078e02ff */
[----:B------:R-:W-:-:S04]  /*05e0*/  IMAD.MOV.U32 R8, RZ, RZ, RZ ;  /* 0x000000ffff087224 */ /* 0x000fc800078e00ff */
[----:B------:R-:W-:Y:S01]  /*05f0*/  IMAD.HI.U32 R8, R9, R11, R8 ;  /* 0x0000000b09087227 */ /* 0x000fe200078e0008 */
[----:B------:R-:W-:-:S03]  /*0600*/  LOP3.LUT R9, R6, 0x7fffffff, RZ, 0xc0, !PT ;  /* 0x7fffffff06097812 */ /* 0x000fc600078ec0ff */
[----:B------:R-:W-:Y:S02]  /*0610*/  IMAD R6, R3, R5, RZ ;  /* 0x0000000503067224 */ /* 0x000fe400078e02ff */
[----:B------:R-:W-:-:S04]  /*0620*/  IMAD.HI.U32 R8, R8, R9, RZ ;  /* 0x0000000908087227 */ /* 0x000fc800078e00ff */
[----:B------:R-:W-:-:S04]  /*0630*/  IMAD.MOV R8, RZ, RZ, -R8 ;  /* 0x000000ffff087224 */ /* 0x000fc800078e0a08 */
[----:B------:R-:W-:Y:S02]  /*0640*/  IMAD R11, R4, R8, R9 ;  /* 0x00000008040b7224 */ /* 0x000fe400078e0209 */
[----:B------:R-:W0:Y:S03]  /*0650*/  LDC.64 R8, c[0x0][0x380] ;  /* 0x0000e000ff087b82 */ /* 0x000e260000000a00 */
[----:B------:R-:W-:-:S13]  /*0660*/  ISETP.GE.U32.AND P0, PT, R11, R4, PT ;  /* 0x000000040b00720c */ /* 0x000fda0003f06070 */
[----:B------:R-:W-:-:S05]  /*0670*/  @P0 IMAD.IADD R11, R11, 0x1, -R4 ;  /* 0x000000010b0b0824 */ /* 0x000fca00078e0a04 */
[----:B------:R-:W-:-:S13]  /*0680*/  ISETP.GE.U32.AND P0, PT, R11, R4, PT ;  /* 0x000000040b00720c */ /* 0x000fda0003f06070 */
[----:B------:R-:W-:Y:S01]  /*0690*/  @P0 IMAD.IADD R11, R11, 0x1, -R4 ;  /* 0x000000010b0b0824 */ /* 0x000fe200078e0a04 */
[----:B------:R-:W-:-:S04]  /*06a0*/  @!P1 LOP3.LUT R11, RZ, R4, RZ, 0x33, !PT ;  /* 0x00000004ff0b9212 */ /* 0x000fc800078e33ff */
[----:B------:R-:W-:-:S05]  /*06b0*/  LEA R5, R6, R11, 0x1 ;  /* 0x0000000b06057211 */ /* 0x000fca00078e08ff */
[----:B0-----:R-:W-:-:S06]  /*06c0*/  IMAD.WIDE R4, R5, 0x4, R8 ;  /* 0x0000000405047825 */ /* 0x001fcc00078e0208 */
[----:B------:R-:W3:Y:S01]  /*06d0*/  LDG.E R4, desc[UR6][R4.64] ;  /* 0x0000000604047981 */ /* 0x000ee2000c1e1900 */
[----:B------:R-:W0:Y:S01]  /*06e0*/  S2UR UR5, SR_CgaCtaId ;  /* 0x00000000000579c3 */ /* 0x000e220000008800 */
[----:B------:R-:W-:Y:S01]  /*06f0*/  UMOV UR4, 0x400 ;  /* 0x0000040000047882 */ /* 0x000fe20000000000 */
[----:B--2---:R-:W-:Y:S01]  /*0700*/  IMAD R7, R0, UR8, R7 ;  /* 0x0000000800077c24 */ /* 0x004fe2000f8e0207 */
[----:B0-----:R-:W-:-:S06]  /*0710*/  ULEA UR4, UR5, UR4, 0x18 ;  /* 0x0000000405047291 */ /* 0x001fcc000f8ec0ff */
[----:B------:R-:W-:-:S05]  /*0720*/  LEA R7, R7, UR4, 0x2 ;  /* 0x0000000407077c11 */ /* 0x000fca000f8e10ff */
[----:B---3--:R0:W-:Y:S02]  /*0730*/  STS [R7], R4 ;  /* 0x0000000407007388 */ /* 0x0081e40000000800 */
.L_x_1:
[----:B------:R-:W-:Y:S05]  /*0740*/  BSYNC.RECONVERGENT B0 ;  /* 0x0000000000007941 */ /* 0x000fea0003800200 */
.L_x_0:
[----:B------:R-:W1:Y:S02]  /*0750*/  LDCU UR9, c[0x0][0x3a4] ;  /* 0x00007480ff0977ac */ /* 0x000e640008000800 */
[----:B-1----:R-:W-:-:S04]  /*0760*/  UIADD3 UR4, UPT, UPT, UR9, 0x1, URZ ;  /* 0x0000000109047890 */ /* 0x002fc8000fffe0ff */
[----:B------:R-:W-:Y:S01]  /*0770*/  UISETP.GE.U32.AND UP0, UPT, UR4, 0x3, UPT ;  /* 0x000000030400788c */ /* 0x000fe2000bf06070 */
[----:B------:R-:W-:Y:S08]  /*0780*/  BAR.SYNC.DEFER_BLOCKING 0x0 ;  /* 0x0000000000007b1d */ /* 0x000ff00000010000 */
[----:B------:R-:W-:Y:S05]  /*0790*/  BRA.U !UP0, `(.L_x_2) ;  /* 0x0000000108507547 */ /* 0x000fea000b800000 */
[----:B0-----:R-:W0:Y:S01]  /*07a0*/  S2R R7, SR_TID.Y ;  /* 0x0000000000077919 */ /* 0x001e220000002200 */
[----:B------:R-:W1:Y:S01]  /*07b0*/  S2UR UR5, SR_CgaCtaId ;  /* 0x00000000000579c3 */ /* 0x000e620000008800 */
[----:B------:R-:W2:Y:S01]  /*07c0*/  LDCU UR8, c[0x0][0x3a4] ;  /* 0x00007480ff0877ac */ /* 0x000ea20008000800 */
[----:B------:R-:W-:Y:S01]  /*07d0*/  UMOV UR4, 0x400 ;  /* 0x0000040000047882 */ /* 0x000fe20000000000 */
[----:B--2---:R-:W-:Y:S01]  /*07e0*/  IMAD.U32 R3, RZ, RZ, UR8 ;  /* 0x00000008ff037e24 */ /* 0x004fe2000f8e00ff */
[----:B-1----:R-:W-:Y:S01]  /*07f0*/  ULEA UR4, UR5, UR4, 0x18 ;  /* 0x0000000405047291 */ /* 0x002fe2000f8ec0ff */
[----:B0-----:R-:W-:-:S05]  /*0800*/  IMAD R4, R0, UR9, R7 ;  /* 0x0000000900047c24 */ /* 0x001fca000f8e0207 */
[----:B------:R-:W-:-:S07]  /*0810*/  LEA R8, R4, UR4, 0x2 ;  /* 0x0000000404087c11 */ /* 0x000fce000f8e10ff */
.L_x_3:
[----:B------:R-:W-:-:S04]  /*0820*/  LEA.HI R3, R3, R3, RZ, 0x1 ;  /* 0x0000000303037211 */ /* 0x000fc800078f08ff */
[----:B------:R-:W-:-:S04]  /*0830*/  SHF.R.S32.HI R3, RZ, 0x1, R3 ;  /* 0x00000001ff037819 */ /* 0x000fc80000011403 */
[----:B------:R-:W-:Y:S01]  /*0840*/  ISETP.GE.U32.AND P0, PT, R7, R3, PT ;  /* 0x000000030700720c */ /* 0x000fe20003f06070 */
[----:B------:R-:W-:-:S12]  /*0850*/  VIADD R6, R3, 0x1 ;  /* 0x0000000103067836 */ /* 0x000fd80000000000 */
[----:B------:R-:W-:Y:S01]  /*0860*/  @!P0 IMAD R4, R3, 0x4, R8 ;  /* 0x0000000403048824 */ /* 0x000fe200078e0208 */
[----:B------:R-:W-:Y:S05]  /*0870*/  @!P0 LDS R5, [R8] ;  /* 0x0000000008058984 */ /* 0x000fea0000000800 */
[----:B------:R-:W0:Y:S02]  /*0880*/  @!P0 LDS R4, [R4] ;  /* 0x0000000004048984 */ /* 0x000e240000000800 */
[----:B0-----:R-:W-:-:S05]  /*0890*/  @!P0 FADD R5, R4, R5 ;  /* 0x0000000504058221 */ /* 0x001fca0000000000 */
[----:B------:R1:W-:Y:S01]  /*08a0*/  @!P0 STS [R8], R5 ;  /* 0x0000000508008388 */ /* 0x0003e20000000800 */
[----:B------:R-:W-:Y:S01]  /*08b0*/  BAR.SYNC.DEFER_BLOCKING 0x0 ;  /* 0x0000000000007b1d */ /* 0x000fe20000010000 */
[----:B------:R-:W-:-:S13]  /*08c0*/  ISETP.GT.U32.AND P0, PT, R6, 0x2, PT ;  /* 0x000000020600780c */ /* 0x000fda0003f04070 */
[----:B-1----:R-:W-:Y:S05]  /*08d0*/  @P0 BRA `(.L_x_3) ;  /* 0xfffffffc00d00947 */ /* 0x002fea000383ffff */
.L_x_2:
[----:B------:R-:W1:Y:S02]  /*08e0*/  LDCU UR4, c[0x0][0x3a0] ;  /* 0x00007400ff0477ac */ /* 0x000e640008000800 */
[----:B-1----:R-:W-:-:S04]  /*08f0*/  ISETP.GE.AND P0, PT, R2, UR4, PT ;  /* 0x0000000402007c0c */ /* 0x002fc8000bf06270 */
[----:B------:R-:W-:-:S13]  /*0900*/  ISETP.NE.OR P0, PT, R14, RZ, P0 ;  /* 0x000000ff0e00720c */ /* 0x000fda0000705670 */
[----:B------:R-:W-:Y:S05]  /*0910*/  @P0 EXIT ;  /* 0x000000000000094d */ /* 0x000fea0003800000 */
[----:B------:R-:W1:Y:S01]  /*0920*/  S2UR UR5, SR_CgaCtaId ;  /* 0x00000000000579c3 */ /* 0x000e620000008800 */
[----:B------:R-:W2:Y:S01]  /*0930*/  LDCU UR8, c[0x0][0x3a4] ;  /* 0x00007480ff0877ac */ /* 0x000ea20008000800 */
[----:B------:R-:W-:Y:S01]  /*0940*/  BSSY.RECONVERGENT B0, `(.L_x_4) ;  /* 0x0000012000007945 */ /* 0x000fe20003800200 */
[----:B------:R-:W-:Y:S01]  /*0950*/  UMOV UR4, 0x400 ;  /* 0x0000040000047882 */ /* 0x000fe20000000000 */
[----:B--2---:R-:W-:Y:S01]  /*0960*/  IMAD R0, R0, UR8, RZ ;  /* 0x0000000800007c24 */ /* 0x004fe2000f8e02ff */
[----:B------:R-:W-:Y:S01]  /*0970*/  I2FP.F32.S32 R3, UR8 ;  /* 0x0000000800037c45 */ /* 0x000fe20008201400 */
[----:B-1----:R-:W-:-:S03]  /*0980*/  ULEA UR4, UR5, UR4, 0x18 ;  /* 0x0000000405047291 */ /* 0x002fc6000f8ec0ff */
[----:B0-----:R-:W0:Y:S03]  /*0990*/  MUFU.RCP R4, R3 ;  /* 0x0000000300047308 */ /* 0x001e260000001000 */
[----:B------:R-:W-:-:S06]  /*09a0*/  LEA R0, R0, UR4, 0x2 ;  /* 0x0000000400007c11 */ /* 0x000fcc000f8e10ff */
[----:B------:R-:W1:Y:S01]  /*09b0*/  LDS R0, [R0] ;  /* 0x0000000000007984 */ /* 0x000e620000000800 */
[----:B0-----:R-:W-:-:S04]  /*09c0*/  FFMA R5, -R3, R4, 1 ;  /* 0x3f80000003057423 */ /* 0x001fc80000000104 */
[----:B------:R-:W-:Y:S01]  /*09d0*/  FFMA R5, R4, R5, R4 ;  /* 0x0000000504057223 */ /* 0x000fe20000000004 */
[----:B-1----:R-:W0:Y:S03]  /*09e0*/  FCHK P0, R0, R3 ;  /* 0x0000000300007302 */ /* 0x002e260000000000 */
[----:B------:R-:W-:-:S04]  /*09f0*/  FFMA R4, R0, R5, RZ ;  /* 0x0000000500047223 */ /* 0x000fc800000000ff */
[----:B------:R-:W-:-:S04]  /*0a00*/  FFMA R6, -R3, R4, R0 ;  /* 0x0000000403067223 */ /* 0x000fc80000000100 */
[----:B------:R-:W-:Y:S01]  /*0a10*/  FFMA R7, R5, R6, R4 ;  /* 0x0000000605077223 */ /* 0x000fe20000000004 */
[----:B0-----:R-:W-:Y:S06]  /*0a20*/  @!P0 BRA `(.L_x_5) ;  /* 0x00000000000c8947 */ /* 0x001fec0003800000 */
[----:B------:R-:W-:-:S07]  /*0a30*/  MOV R4, 0xa50 ;  /* 0x00000a5000047802 */ /* 0x000fce0000000f00 */
[----:B------:R-:W-:Y:S05]  /*0a40*/  CALL.REL.NOINC `($__internal_0_$__cuda_sm3x_div_rn_noftz_f32_slowpath) ;  /* 0x0000000000187944 */ /* 0x000fea0003c00000 */
[----:B------:R-:W-:-:S07]  /*0a50*/  IMAD.MOV.U32 R7, RZ, RZ, R0 ;  /* 0x000000ffff077224 */ /* 0x000fce00078e0000 */
.L_x_5:
[----:B------:R-:W-:Y:S05]  /*0a60*/  BSYNC.RECONVERGENT B0 ;  /* 0x0000000000007941 */ /* 0x000fea0003800200 */
.L_x_4:
[----:B------:R-:W0:Y:S02]  /*0a70*/  LDC.64 R4, c[0x0][0x390] ;  /* 0x0000e400ff047b82 */ /* 0x000e240000000a00 */
[----:B0-----:R-:W-:-:S05]  /*0a80*/  IMAD.WIDE R2, R2, 0x4, R4 ;  /* 0x0000000402027825 */ /* 0x001fca00078e0204 */
[----:B------:R-:W-:Y:S01]  /*0a90*/  STG.E desc[UR6][R2.64], R7 ;  /* 0x0000000702007986 */ /* 0x000fe2000c101906 */
[----:B------:R-:W-:Y:S05]  /*0aa0*/  EXIT ;  /* 0x000000000000794d */ /* 0x000fea0003800000 */
        .weak           $__internal_0_$__cuda_sm3x_div_rn_noftz_f32_slowpath
        .type           $__internal_0_$__cuda_sm3x_div_rn_noftz_f32_slowpath,@function
        .size           $__internal_0_$__cuda_sm3x_div_rn_noftz_f32_slowpath,(.L_x_39 - $__internal_0_$__cuda_sm3x_div_rn_noftz_f32_slowpath)
$__internal_0_$__cuda_sm3x_div_rn_noftz_f32_slowpath:
[--C-:B------:R-:W-:Y:S01]  /*0ab0*/  SHF.R.U32.HI R6, RZ, 0x17, R3.reuse ;  /* 0x00000017ff067819 */ /* 0x100fe20000011603 */
[----:B------:R-:W-:Y:S01]  /*0ac0*/  BSSY.RECONVERGENT B1, `(.L_x_6) ;  /* 0x0000064000017945 */ /* 0x000fe20003800200 */
[--C-:B------:R-:W-:Y:S01]  /*0ad0*/  SHF.R.U32.HI R5, RZ, 0x17, R0.reuse ;  /* 0x00000017ff057819 */ /* 0x100fe20000011600 */
[----:B------:R-:W-:Y:S01]  /*0ae0*/  IMAD.MOV.U32 R7, RZ, RZ, R0 ;  /* 0x000000ffff077224 */ /* 0x000fe200078e0000 */
[----:B------:R-:W-:Y:S01]  /*0af0*/  LOP3.LUT R6, R6, 0xff, RZ, 0xc0, !PT ;  /* 0x000000ff06067812 */ /* 0x000fe200078ec0ff */
[----:B------:R-:W-:Y:S01]  /*0b00*/  IMAD.MOV.U32 R8, RZ, RZ, R3 ;  /* 0x000000ffff087224 */ /* 0x000fe200078e0003 */
[----:B------:R-:W-:-:S03]  /*0b10*/  LOP3.LUT R5, R5, 0xff, RZ, 0xc0, !PT ;  /* 0x000000ff05057812 */ /* 0x000fc600078ec0ff */
[----:B------:R-:W-:Y:S01]  /*0b20*/  VIADD R11, R6, 0xffffffff ;  /* 0xffffffff060b7836 */ /* 0x000fe20000000000 */
[----:B------:R-:W-:-:S04]  /*0b30*/  IADD3 R10, PT, PT, R5, -0x1, RZ ;  /* 0xffffffff050a7810 */ /* 0x000fc80007ffe0ff */
[----:B------:R-:W-:-:S04]  /*0b40*/  ISETP.GT.U32.AND P0, PT, R11, 0xfd, PT ;  /* 0x000000fd0b00780c */ /* 0x000fc80003f04070 */
[----:B------:R-:W-:-:S13]  /*0b50*/  ISETP.GT.U32.OR P0, PT, R10, 0xfd, P0 ;  /* 0x000000fd0a00780c */ /* 0x000fda0000704470 */
[----:B------:R-:W-:Y:S01]  /*0b60*/  @!P0 IMAD.MOV.U32 R9, RZ, RZ, RZ ;  /* 0x000000ffff098224 */ /* 0x000fe200078e00ff */
[----:B------:R-:W-:Y:S06]  /*0b70*/  @!P0 BRA `(.L_x_7) ;  /* 0x00000000005c8947 */ /* 0x000fec0003800000 */
[----:B------:R-:W-:Y:S02]  /*0b80*/  FSETP.GTU.FTZ.AND P0, PT, |R0|, +INF , PT ;  /* 0x7f8000000000780b */ /* 0x000fe40003f1c200 */
[----:B------:R-:W-:-:S04]  /*0b90*/  FSETP.GTU.FTZ.AND P1, PT, |R3|, +INF , PT ;  /* 0x7f8000000300780b */ /* 0x000fc80003f3c200 */
[----:B------:R-:W-:-:S13]  /*0ba0*/  PLOP3.LUT P0, PT, P0, P1, PT, 0xf8, 0x8f ;  /* 0x00000000008f781c */ /* 0x000fda0000703f70 */
[----:B------:R-:W-:Y:S05]  /*0bb0*/  @P0 BRA `(.L_x_8) ;  /* 0x00000004004c0947 */ /* 0x000fea0003800000 */
[----:B------:R-:W-:-:S13]  /*0bc0*/  LOP3.LUT P0, RZ, R8, 0x7fffffff, R7, 0xc8, !PT ;  /* 0x7fffffff08ff7812 */ /* 0x000fda000780c807 */
[----:B------:R-:W-:Y:S05]  /*0bd0*/  @!P0 BRA `(.L_x_9) ;  /* 0x00000004003c8947 */ /* 0x000fea0003800000 */
[C---:B------:R-:W-:Y:S02]  /*0be0*/  FSETP.NEU.FTZ.AND P2, PT, |R0|.reuse, +INF , PT ;  /* 0x7f8000000000780b */ /* 0x040fe40003f5d200 */
[----:B------:R-:W-:Y:S02]  /*0bf0*/  FSETP.NEU.FTZ.AND P1, PT, |R3|, +INF , PT ;  /* 0x7f8000000300780b */ /* 0x000fe40003f3d200 */
[----:B------:R-:W-:-:S11]  /*0c00*/  FSETP.NEU.FTZ.AND P0, PT, |R0|, +INF , PT ;  /* 0x7f8000000000780b */ /* 0x000fd60003f1d200 */
[----:B------:R-:W-:Y:S05]  /*0c10*/  @!P1 BRA !P2, `(.L_x_9) ;  /* 0x00000004002c9947 */ /* 0x000fea0005000000 */
[----:B------:R-:W-:-:S04]  /*0c20*/  LOP3.LUT P2, RZ, R7, 0x7fffffff, RZ, 0xc0, !PT ;  /* 0x7fffffff07ff7812 */ /* 0x000fc8000784c0ff */
[----:B------:R-:W-:-:S13]  /*0c30*/  PLOP3.LUT P1, PT, P1, P2, PT, 0x2f, 0xf2 ;  /* 0x0000000000f2781c */ /* 0x000fda0000f24577 */
[----:B------:R-:W-:Y:S05]  /*0c40*/  @P1 BRA `(.L_x_10) ;  /* 0x0000000400181947 */ /* 0x000fea0003800000 */
[----:B------:R-:W-:-:S04]  /*0c50*/  LOP3.LUT P1, RZ, R8, 0x7fffffff, RZ, 0xc0, !PT ;  /* 0x7fffffff08ff7812 */ /* 0x000fc8000782c0ff */
[----:B------:R-:W-:-:S13]  /*0c60*/  PLOP3.LUT P0, PT, P0, P1, PT, 0x2f, 0xf2 ;  /* 0x0000000000f2781c */ /* 0x000fda0000702577 */
[----:B------:R-:W-:Y:S05]  /*0c70*/  @P0 BRA `(.L_x_11) ;  /* 0x0000000400000947 */ /* 0x000fea0003800000 */
[----:B------:R-:W-:Y:S02]  /*0c80*/  ISETP.GE.AND P0, PT, R10, RZ, PT ;  /* 0x000000ff0a00720c */ /* 0x000fe40003f06270 */
[----:B------:R-:W-:-:S11]  /*0c90*/  ISETP.GE.AND P1, PT, R11, RZ, PT ;  /* 0x000000ff0b00720c */ /* 0x000fd60003f26270 */
[----:B------:R-:W-:Y:S02]  /*0ca0*/  @P0 IMAD.MOV.U32 R9, RZ, RZ, RZ ;  /* 0x000000ffff090224 */ /* 0x000fe400078e00ff */
[----:B------:R-:W-:Y:S01]  /*0cb0*/  @!P0 FFMA R7, R0, 1.84467440737095516160e+19, RZ ;  /* 0x5f80000000078823 */ /* 0x000fe200000000ff */
[----:B------:R-:W-:Y:S02]  /*0cc0*/  @!P0 IMAD.MOV.U32 R9, RZ, RZ, -0x40 ;  /* 0xffffffc0ff098424 */ /* 0x000fe400078e00ff */
[----:B------:R-:W-:-:S03]  /*0cd0*/  @!P1 FFMA R8, R3, 1.84467440737095516160e+19, RZ ;  /* 0x5f80000003089823 */ /* 0x000fc600000000ff */
[----:B------:R-:W-:-:S07]  /*0ce0*/  @!P1 IADD3 R9, PT, PT, R9, 0x40, RZ ;  /* 0x0000004009099810 */ /* 0x000fce0007ffe0ff */
.L_x_7:
[----:B------:R-:W-:Y:S01]  /*0cf0*/  LEA R3, R6, 0xc0800000, 0x17 ;  /* 0xc080000006037811 */ /* 0x000fe200078eb8ff */
[----:B------:R-:W-:Y:S01]  /*0d00*/  VIADD R5, R5, 0xffffff81 ;  /* 0xffffff8105057836 */ /* 0x000fe20000000000 */
[----:B------:R-:W-:Y:S03]  /*0d10*/  BSSY.RECONVERGENT B2, `(.L_x_12) ;  /* 0x0000035000027945 */ /* 0x000fe60003800200 */
[----:B------:R-:W-:Y:S01]  /*0d20*/  IMAD.IADD R3, R8, 0x1, -R3 ;  /* 0x0000000108037824 */ /* 0x000fe200078e0a03 */
[C---:B------:R-:W-:Y:S01]  /*0d30*/  IADD3 R6, PT, PT, R5.reuse, 0x7f, -R6 ;  /* 0x0000007f05067810 */ /* 0x040fe20007ffe806 */
[----:B------:R-:W-:Y:S02]  /*0d40*/  IMAD R0, R5, -0x800000, R7 ;  /* 0xff80000005007824 */ /* 0x000fe400078e0207 */
[----:B------:R-:W0:Y:S01]  /*0d50*/  MUFU.RCP R8, R3 ;  /* 0x0000000300087308 */ /* 0x000e220000001000 */
[----:B------:R-:W-:Y:S01]  /*0d60*/  FADD.FTZ R11, -R3, -RZ ;  /* 0x800000ff030b7221 */ /* 0x000fe20000010100 */
[----:B------:R-:W-:-:S03]  /*0d70*/  IMAD.IADD R6, R6, 0x1, R9 ;  /* 0x0000000106067824 */ /* 0x000fc600078e0209 */
[----:B0-----:R-:W-:-:S04]  /*0d80*/  FFMA R13, R8, R11, 1 ;  /* 0x3f800000080d7423 */ /* 0x001fc8000000000b */
[----:B------:R-:W-:-:S04]  /*0d90*/  FFMA R10, R8, R13, R8 ;  /* 0x0000000d080a7223 */ /* 0x000fc80000000008 */
[----:B------:R-:W-:-:S04]  /*0da0*/  FFMA R7, R0, R10, RZ ;  /* 0x0000000a00077223 */ /* 0x000fc800000000ff */
[----:B------:R-:W-:-:S04]  /*0db0*/  FFMA R8, R11, R7, R0 ;  /* 0x000000070b087223 */ /* 0x000fc80000000000 */
[----:B------:R-:W-:-:S04]  /*0dc0*/  FFMA R7, R10, R8, R7 ;  /* 0x000000080a077223 */ /* 0x000fc80000000007 */
[----:B------:R-:W-:-:S04]  /*0dd0*/  FFMA R8, R11, R7, R0 ;  /* 0x000000070b087223 */ /* 0x000fc80000000000 */
[----:B------:R-:W-:-:S05]  /*0de0*/  FFMA R0, R10, R8, R7 ;  /* 0x000000080a007223 */ /* 0x000fca0000000007 */
[----:B------:R-:W-:-:S04]  /*0df0*/  SHF.R.U32.HI R3, RZ, 0x17, R0 ;  /* 0x00000017ff037819 */ /* 0x000fc80000011600 */
[----:B------:R-:W-:-:S05]  /*0e00*/  LOP3.LUT R3, R3, 0xff, RZ, 0xc0, !PT ;  /* 0x000000ff03037812 */ /* 0x000fca00078ec0ff */
[----:B------:R-:W-:-:S04]  /*0e10*/  IMAD.IADD R9, R3, 0x1, R6 ;  /* 0x0000000103097824 */ /* 0x000fc800078e0206 */
[----:B------:R-:W-:-:S05]  /*0e20*/  VIADD R3, R9, 0xffffffff ;  /* 0xffffffff09037836 */ /* 0x000fca0000000000 */
[----:B------:R-:W-:-:S13]  /*0e30*/  ISETP.GE.U32.AND P0, PT, R3, 0xfe, PT ;  /* 0x000000fe0300780c */ /* 0x000fda0003f06070 */
[----:B------:R-:W-:Y:S05]  /*0e40*/  @!P0 BRA `(.L_x_13) ;  /* 0x0000000000808947 */ /* 0x000fea0003800000 */
[----:B------:R-:W-:-:S13]  /*0e50*/  ISETP.GT.AND P0, PT, R9, 0xfe, PT ;  /* 0x000000fe0900780c */ /* 0x000fda0003f04270 */
[----:B------:R-:W-:Y:S05]  /*0e60*/  @P0 BRA `(.L_x_14) ;  /* 0x00000000006c0947 */ /* 0x000fea0003800000 */
[----:B------:R-:W-:-:S13]  /*0e70*/  ISETP.GE.AND P0, PT, R9, 0x1, PT ;  /* 0x000000010900780c */ /* 0x000fda0003f06270 */
[----:B------:R-:W-:Y:S05]  /*0e80*/  @P0 BRA `(.L_x_15) ;  /* 0x0000000000740947 */ /* 0x000fea0003800000 */
[----:B------:R-:W-:Y:S02]  /*0e90*/  ISETP.GE.AND P0, PT, R9, -0x18, PT ;  /* 0xffffffe80900780c */ /* 0x000fe40003f06270 */
[----:B------:R-:W-:-:S11]  /*0ea0*/  LOP3.LUT R0, R0, 0x80000000, RZ, 0xc0, !PT ;  /* 0x8000000000007812 */ /* 0x000fd600078ec0ff */
[----:B------:R-:W-:Y:S05]  /*0eb0*/  @!P0 BRA `(.L_x_15) ;  /* 0x0000000000688947 */ /* 0x000fea0003800000 */
[CCC-:B------:R-:W-:Y:S01]  /*0ec0*/  FFMA.RZ R3, R10.reuse, R8.reuse, R7.reuse ;  /* 0x000000080a037223 */ /* 0x1c0fe2000000c007 */
[CCC-:B------:R-:W-:Y:S01]  /*0ed0*/  FFMA.RM R6, R10.reuse, R8.reuse, R7.reuse ;  /* 0x000000080a067223 */ /* 0x1c0fe20000004007 */
[C---:B------:R-:W-:Y:S02]  /*0ee0*/  ISETP.NE.AND P2, PT, R9.reuse, RZ, PT ;  /* 0x000000ff0900720c */ /* 0x040fe40003f45270 */
[----:B------:R-:W-:Y:S02]  /*0ef0*/  ISETP.NE.AND P1, PT, R9, RZ, PT ;  /* 0x000000ff0900720c */ /* 0x000fe40003f25270 */
[----:B------:R-:W-:Y:S01]  /*0f00*/  LOP3.LUT R5, R3, 0x7fffff, RZ, 0xc0, !PT ;  /* 0x007fffff03057812 */ /* 0x000fe200078ec0ff */
[----:B------:R-:W-:Y:S01]  /*0f10*/  FFMA.RP R3, R10, R8, R7 ;  /* 0x000000080a037223 */ /* 0x000fe20000008007 */
[----:B------:R-:W-:Y:S01]  /*0f20*/  IADD3 R8, PT, PT, R9, 0x20, RZ ;  /* 0x0000002009087810 */ /* 0x000fe20007ffe0ff */
[----:B------:R-:W-:Y:S01]  /*0f30*/  IMAD.MOV R7, RZ, RZ, -R9 ;  /* 0x000000ffff077224 */ /* 0x000fe200078e0a09 */
[----:B------:R-:W-:-:S02]  /*0f40*/  LOP3.LUT R5, R5, 0x800000, RZ, 0xfc, !PT ;  /* 0x0080000005057812 */ /* 0x000fc400078efcff */
[----:B------:R-:W-:Y:S02]  /*0f50*/  FSETP.NEU.FTZ.AND P0, PT, R3, R6, PT ;  /* 0x000000060300720b */ /* 0x000fe40003f1d000 */
[----:B------:R-:W-:Y:S02]  /*0f60*/  SHF.L.U32 R8, R5, R8, RZ ;  /* 0x0000000805087219 */ /* 0x000fe400000006ff */
[----:B------:R-:W-:Y:S02]  /*0f70*/  SEL R6, R7, RZ, P2 ;  /* 0x000000ff07067207 */ /* 0x000fe40001000000 */
[----:B------:R-:W-:Y:S02]  /*0f80*/  ISETP.NE.AND P1, PT, R8, RZ, P1 ;  /* 0x000000ff0800720c */ /* 0x000fe40000f25270 */
[----:B------:R-:W-:Y:S02]  /*0f90*/  SHF.R.U32.HI R6, RZ, R6, R5 ;  /* 0x00000006ff067219 */ /* 0x000fe40000011605 */
[----:B------:R-:W-:-:S02]  /*0fa0*/  PLOP3.LUT P0, PT, P0, P1, PT, 0xf8, 0x8f ;  /* 0x00000000008f781c */ /* 0x000fc40000703f70 */
[----:B------:R-:W-:Y:S02]  /*0fb0*/  SHF.R.U32.HI R8, RZ, 0x1, R6 ;  /* 0x00000001ff087819 */ /* 0x000fe40000011606 */
[----:B------:R-:W-:-:S04]  /*0fc0*/  SEL R3, RZ, 0x1, !P0 ;  /* 0x00000001ff037807 */ /* 0x000fc80004000000 */
[----:B------:R-:W-:-:S04]  /*0fd0*/  LOP3.LUT R3, R3, 0x1, R8, 0xf8, !PT ;  /* 0x0000000103037812 */ /* 0x000fc800078ef808 */
[----:B------:R-:W-:-:S05]  /*0fe0*/  LOP3.LUT R3, R3, R6, RZ, 0xc0, !PT ;  /* 0x0000000603037212 */ /* 0x000fca00078ec0ff */
[----:B------:R-:W-:-:S05]  /*0ff0*/  IMAD.IADD R3, R8, 0x1, R3 ;  /* 0x0000000108037824 */ /* 0x000fca00078e0203 */
[----:B------:R-:W-:Y:S01]  /*1000*/  LOP3.LUT R0, R3, R0, RZ, 0xfc, !PT ;  /* 0x0000000003007212 */ /* 0x000fe200078efcff */
[----:B------:R-:W-:Y:S06]  /*1010*/  BRA `(.L_x_15) ;  /* 0x0000000000107947 */ /* 0x000fec0003800000 */
.L_x_14:
[----:B------:R-:W-:-:S04]  /*1020*/  LOP3.LUT R0, R0, 0x80000000, RZ, 0xc0, !PT ;  /* 0x8000000000007812 */ /* 0x000fc800078ec0ff */
[----:B------:R-:W-:Y:S01]  /*1030*/  LOP3.LUT R0, R0, 0x7f800000, RZ, 0xfc, !PT ;  /* 0x7f80000000007812 */ /* 0x000fe200078efcff */
[----:B------:R-:W-:Y:S06]  /*1040*/  BRA `(.L_x_15) ;  /* 0x0000000000047947 */ /* 0x000fec0003800000 */
.L_x_13:
[----:B------:R-:W-:-:S07]  /*1050*/  IMAD R0, R6, 0x800000, R0 ;  /* 0x0080000006007824 */ /* 0x000fce00078e0200 */
.L_x_15:
[----:B------:R-:W-:Y:S05]  /*1060*/  BSYNC.RECONVERGENT B2 ;  /* 0x0000000000027941 */ /* 0x000fea0003800200 */
.L_x_12:
[----:B------:R-:W-:Y:S05]  /*1070*/  BRA `(.L_x_16) ;  /* 0x0000000000207947 */ /* 0x000fea0003800000 */
.L_x_11:
[----:B------:R-:W-:-:S04]  /*1080*/  LOP3.LUT R0, R8, 0x80000000, R7, 0x48, !PT ;  /* 0x8000000008007812 */ /* 0x000fc800078e4807 */
[----:B------:R-:W-:Y:S01]  /*1090*/  LOP3.LUT R0, R0, 0x7f800000, RZ, 0xfc, !PT ;  /* 0x7f80000000007812 */ /* 0x000fe200078efcff */
[----:B------:R-:W-:Y:S06]  /*10a0*/  BRA `(.L_x_16) ;  /* 0x0000000000147947 */ /* 0x000fec0003800000 */
.L_x_10:
[----:B------:R-:W-:Y:S01]  /*10b0*/  LOP3.LUT R0, R8, 0x80000000, R7, 0x48, !PT ;  /* 0x8000000008007812 */ /* 0x000fe200078e4807 */
[----:B------:R-:W-:Y:S06]  /*10c0*/  BRA `(.L_x_16) ;  /* 0x00000000000c7947 */ /* 0x000fec0003800000 */
.L_x_9:
[----:B------:R-:W0:Y:S01]  /*10d0*/  MUFU.RSQ R0, -QNAN ;  /* 0xffc0000000007908 */ /* 0x000e220000001400 */
[----:B------:R-:W-:Y:S05]  /*10e0*/  BRA `(.L_x_16) ;  /* 0x0000000000047947 */ /* 0x000fea0003800000 */
.L_x_8:
[----:B------:R-:W-:-:S07]  /*10f0*/  FADD.FTZ R0, R0, R3 ;  /* 0x0000000300007221 */ /* 0x000fce0000010000 */
.L_x_16:
[----:B------:R-:W-:Y:S05]  /*1100*/  BSYNC.RECONVERGENT B1 ;  /* 0x0000000000017941 */ /* 0x000fea0003800200 */
.L_x_6:
[----:B------:R-:W-:-:S04]  /*1110*/  IMAD.MOV.U32 R5, RZ, RZ, 0x0 ;  /* 0x00000000ff057424 */ /* 0x000fc800078e00ff */
[----:B0-----:R-:W-:Y:S05]  /*1120*/  RET.REL.NODEC R4 `(Decode_Multi_Kernel) ;  /* 0xffffffec04b47950 */ /* 0x001fea0003c3ffff */
.L_x_17:
[----:B------:R-:W-:-:S00]  /*1130*/  BRA `(.L_x_17) ;  /* 0xfffffffc00fc7947 */ /* 0x000fc0000383ffff */
[----:B------:R-:W-:-:S00]  /*1140*/  NOP ;  /* 0x0000000000007918 */ /* 0x000fc00000000000 */
        /* <DEDUP_REMOVED lines=11> */
.L_x_39:


//--------------------- .text.get_lsstable_kernel --------------------------
	.section	.text.get_lsstable_kernel,"ax",@progbits
	.align	128
        .global         get_lsstable_kernel
        .type           get_lsstable_kernel,@function
        .size           get_lsstable_kernel,(.L_x_40 - get_lsstable_kernel)
        .other          get_lsstable_kernel,@"STO_CUDA_ENTRY STV_DEFAULT"
get_lsstable_kernel:
.text.get_lsstable_kernel:
[----:B------:R-:W-:Y:S01]  /*0000*/  LDC R1, c[0x0][0x37c] ;  /* 0x0000df00ff017b82 */ /* 0x000fe20000000800 */
[----:B------:R-:W0:Y:S07]  /*0010*/  S2R R7, SR_CTAID.Y ;  /* 0x0000000000077919 */ /* 0x000e2e0000002600 */
[----:B------:R-:W0:Y:S01]  /*0020*/  LDC.64 R2, c[0x0][0x388] ;  /* 0x0000e200ff027b82 */ /* 0x000e220000000a00 */
[----:B------:R-:W1:Y:S01]  /*0030*/  LDCU.64 UR4, c[0x0][0x358] ;  /* 0x00006b00ff0477ac */ /* 0x000e620008000a00 */
[----:B0-----:R-:W-:-:S06]  /*0040*/  IMAD.WIDE.U32 R2, R7, 0x4, R2 ;  /* 0x0000000407027825 */ /* 0x001fcc00078e0002 */
[----:B-1----:R-:W2:Y:S01]  /*0050*/  LDG.E R3, desc[UR4][R2.64] ;  /* 0x0000000402037981 */ /* 0x002ea2000c1e1900 */
[----:B------:R-:W0:Y:S01]  /*0060*/  LDCU UR6, c[0x0][0x360] ;  /* 0x00006c00ff0677ac */ /* 0x000e220008000800 */
[----:B------:R-:W0:Y:S01]  /*0070*/  S2R R0, SR_CTAID.X ;  /* 0x0000000000007919 */ /* 0x000e220000002500 */
[----:B------:R-:W0:Y:S02]  /*0080*/  S2R R5, SR_TID.X ;  /* 0x0000000000057919 */ /* 0x000e240000002100 */
[----:B0-----:R-:W-:-:S05]  /*0090*/  IMAD R0, R0, UR6, R5 ;  /* 0x0000000600007c24 */ /* 0x001fca000f8e0205 */
[----:B--2---:R-:W-:-:S13]  /*00a0*/  ISETP.GE.AND P0, PT, R0, R3, PT ;  /* 0x000000030000720c */ /* 0x004fda0003f06270 */
[----:B------:R-:W-:Y:S05]  /*00b0*/  @P0 EXIT ;  /* 0x000000000000094d */ /* 0x000fea0003800000 */
[----:B------:R-:W0:Y:S01]  /*00c0*/  LDC R6, c[0x0][0x394] ;  /* 0x0000e500ff067b82 */ /* 0x000e220000000800 */
[----:B------:R-:W-:-:S07]  /*00d0*/  IMAD.SHL.U32 R7, R7, 0x2, RZ ;  /* 0x0000000207077824 */ /* 0x000fce00078e00ff */
[----:B------:R-:W1:Y:S01]  /*00e0*/  LDC.64 R4, c[0x0][0x380] ;  /* 0x0000e000ff047b82 */ /* 0x000e620000000a00 */
[----:B0-----:R-:W-:-:S04]  /*00f0*/  IMAD R3, R7, R6, R6 ;  /* 0x0000000607037224 */ /* 0x001fc800078e0206 */
[----:B------:R-:W-:-:S04]  /*0100*/  IMAD.IADD R3, R0, 0x1, R3 ;  /* 0x0000000100037824 */ /* 0x000fc800078e0203 */
[----:B-1----:R-:W-:-:S06]  /*0110*/  IMAD.WIDE R2, R3, 0x4, R4 ;  /* 0x0000000403027825 */ /* 0x002fcc00078e0204 */
[----:B------:R-:W2:Y:S02]  /*0120*/  LDG.E R3, desc[UR4][R2.64] ;  /* 0x0000000402037981 */ /* 0x000ea4000c1e1900 */
[----:B--2---:R-:W-:-:S13]  /*0130*/  FSETP.NEU.AND P0, PT, R3, RZ, PT ;  /* 0x000000ff0300720b */ /* 0x004fda0003f0d000 */
[----:B------:R-:W-:Y:S05]  /*0140*/  @!P0 EXIT ;  /* 0x000000000000894d */ /* 0x000fea0003800000 */
[----:B------:R-:W-:-:S04]  /*0150*/  IMAD R7, R7, R6, R0 ;  /* 0x0000000607077224 */ /* 0x000fc800078e0200 */
[----:B------:R-:W-:-:S05]  /*0160*/  IMAD.WIDE R4, R7, 0x4, R4 ;  /* 0x0000000407047825 */ /* 0x000fca00078e0204 */
[----:B------:R-:W2:Y:S01]  /*0170*/  LDG.E R0, desc[UR4][R4.64] ;  /* 0x0000000404007981 */ /* 0x000ea2000c1e1900 */
[----:B------:R-:W0:Y:S01]  /*0180*/  MUFU.RCP R2, R3 ;  /* 0x0000000300027308 */ /* 0x000e220000001000 */
[----:B------:R-:W-:Y:S01]  /*0190*/  BSSY.RECONVERGENT B0, `(.L_x_18) ;  /* 0x000000b000007945 */ /* 0x000fe20003800200 */
[----:B0-----:R-:W-:-:S04]  /*01a0*/  FFMA R7, -R3, R2, 1 ;  /* 0x3f80000003077423 */ /* 0x001fc80000000102 */
[----:B------:R-:W-:Y:S02]  /*01b0*/  FFMA R7, R2, R7, R2 ;  /* 0x0000000702077223 */ /* 0x000fe40000000002 */
[----:B--2---:R-:W0:Y:S02]  /*01c0*/  FCHK P0, R0, R3 ;  /* 0x0000000300007302 */ /* 0x004e240000000000 */
[----:B------:R-:W-:-:S04]  /*01d0*/  FFMA R2, R0, R7, RZ ;  /* 0x0000000700027223 */ /* 0x000fc800000000ff */
[----:B------:R-:W-:-:S04]  /*01e0*/  FFMA R6, -R3, R2, R0 ;  /* 0x0000000203067223 */ /* 0x000fc80000000100 */
[----:B------:R-:W-:Y:S01]  /*01f0*/  FFMA R7, R7, R6, R2 ;  /* 0x0000000607077223 */ /* 0x000fe20000000002 */
[----:B0-----:R-:W-:Y:S06]  /*0200*/  @!P0 BRA `(.L_x_19) ;  /* 0x00000000000c8947 */ /* 0x001fec0003800000 */
[----:B------:R-:W-:-:S07]  /*0210*/  MOV R2, 0x230 ;  /* 0x0000023000027802 */ /* 0x000fce0000000f00 */
[----:B------:R-:W-:Y:S05]  /*0220*/  CALL.REL.NOINC `($__internal_1_$__cuda_sm3x_div_rn_noftz_f32_slowpath) ;  /* 0x0000000000107944 */ /* 0x000fea0003c00000 */
[----:B------:R-:W-:-:S07]  /*0230*/  IMAD.MOV.U32 R7, RZ, RZ, R0 ;  /* 0x000000ffff077224 */ /* 0x000fce00078e0000 */
.L_x_19:
[----:B------:R-:W-:Y:S05]  /*0240*/  BSYNC.RECONVERGENT B0 ;  /* 0x0000000000007941 */ /* 0x000fea0003800200 */
.L_x_18:
[----:B------:R-:W-:Y:S01]  /*0250*/  STG.E desc[UR4][R4.64], R7 ;  /* 0x0000000704007986 */ /* 0x000fe2000c101904 */
[----:B------:R-:W-:Y:S05]  /*0260*/  EXIT ;  /* 0x000000000000794d */ /* 0x000fea0003800000 */
        .weak           $__internal_1_$__cuda_sm3x_div_rn_noftz_f32_slowpath
        .type           $__internal_1_$__cuda_sm3x_div_rn_noftz_f32_slowpath,@function
        .size           $__internal_1_$__cuda_sm3x_div_rn_noftz_f32_slowpath,(.L_x_40 - $__internal_1_$__cuda_sm3x_div_rn_noftz_f32_slowpath)
$__internal_1_$__cuda_sm3x_div_rn_noftz_f32_slowpath:
[--C-:B------:R-:W-:Y:S01]  /*0270*/  SHF.R.U32.HI R7, RZ, 0x17, R3.reuse ;  /* 0x00000017ff077819 */ /* 0x100fe20000011603 */
[----:B------:R-:W-:Y:S01]  /*0280*/  BSSY.RECONVERGENT B1, `(.L_x_20) ;  /* 0x0000064000017945 */ /* 0x000fe20003800200 */
[--C-:B------:R-:W-:Y:S01]  /*0290*/  SHF.R.U32.HI R6, RZ, 0x17, R0.reuse ;  /* 0x00000017ff067819 */ /* 0x100fe20000011600 */
[----:B------:R-:W-:Y:S01]  /*02a0*/  IMAD.MOV.U32 R8, RZ, RZ, R0 ;  /* 0x000000ffff087224 */ /* 0x000fe200078e0000 */
[----:B------:R-:W-:Y:S01]  /*02b0*/  LOP3.LUT R7, R7, 0xff, RZ, 0xc0, !PT ;  /* 0x000000ff07077812 */ /* 0x000fe200078ec0ff */
[----:B------:R-:W-:Y:S01]  /*02c0*/  IMAD.MOV.U32 R9, RZ, RZ, R3 ;  /* 0x000000ffff097224 */ /* 0x000fe200078e0003 */
[----:B------:R-:W-:-:S03]  /*02d0*/  LOP3.LUT R6, R6, 0xff, RZ, 0xc0, !PT ;  /* 0x000000ff06067812 */ /* 0x000fc600078ec0ff */
[----:B------:R-:W-:Y:S02]  /*02e0*/  VIADD R12, R7, 0xffffffff ;  /* 0xffffffff070c7836 */ /* 0x000fe40000000000 */
[----:B------:R-:W-:-:S03]  /*02f0*/  VIADD R11, R6, 0xffffffff ;  /* 0xffffffff060b7836 */ /* 0x000fc60000000000 */
        /* <DEDUP_REMOVED lines=25> */
[----:B------:R-:W-:Y:S02]  /*0490*/  @!P1 FFMA R9, R3, 1.84467440737095516160e+19, RZ ;  /* 0x5f80000003099823 */ /* 0x000fe400000000ff */
[----:B------:R-:W-:-:S07]  /*04a0*/  @!P1 VIADD R10, R10, 0x40 ;  /* 0x000000400a0a9836 */ /* 0x000fce0000000000 */
.L_x_21:
        /* <DEDUP_REMOVED lines=35> */
[----:B------:R-:W-:Y:S02]  /*06e0*/  VIADD R8, R9, 0x20 ;  /* 0x0000002009087836 */ /* 0x000fe40000000000 */
[----:B------:R-:W-:Y:S01]  /*06f0*/  LOP3.LUT R7, R7, 0x800000, RZ, 0xfc, !PT ;  /* 0x0080000007077812 */ /* 0x000fe200078efcff */
[----:B------:R-:W-:Y:S01]  /*0700*/  IMAD.MOV R9, RZ, RZ, -R9 ;  /* 0x000000ffff097224 */ /* 0x000fe200078e0a09 */
[----:B------:R-:W-:-:S02]  /*0710*/  FSETP.NEU.FTZ.AND P0, PT, R3, R6, PT ;  /* 0x000000060300720b */ /* 0x000fc40003f1d000 */
[----:B------:R-:W-:Y:S02]  /*0720*/  SHF.L.U32 R8, R7, R8, RZ ;  /* 0x0000000807087219 */ /* 0x000fe400000006ff */
[----:B------:R-:W-:Y:S02]  /*0730*/  SEL R6, R9, RZ, P2 ;  /* 0x000000ff09067207 */ /* 0x000fe40001000000 */
[----:B------:R-:W-:Y:S02]  /*0740*/  ISETP.NE.AND P1, PT, R8, RZ, P1 ;  /* 0x000000ff0800720c */ /* 0x000fe40000f25270 */
[----:B------:R-:W-:Y:S02]  /*0750*/  SHF.R.U32.HI R6, RZ, R6, R7 ;  /* 0x00000006ff067219 */ /* 0x000fe40000011607 */
[----:B------:R-:W-:Y:S02]  /*0760*/  PLOP3.LUT P0, PT, P0, P1, PT, 0xf8, 0x8f ;  /* 0x00000000008f781c */ /* 0x000fe40000703f70 */
[----:B------:R-:W-:-:S02]  /*0770*/  SHF.R.U32.HI R8, RZ, 0x1, R6 ;  /* 0x00000001ff087819 */ /* 0x000fc40000011606 */
[----:B------:R-:W-:-:S04]  /*0780*/  SEL R3, RZ, 0x1, !P0 ;  /* 0x00000001ff037807 */ /* 0x000fc80004000000 */
[----:B------:R-:W-:-:S04]  /*0790*/  LOP3.LUT R3, R3, 0x1, R8, 0xf8, !PT ;  /* 0x0000000103037812 */ /* 0x000fc800078ef808 */
[----:B------:R-:W-:-:S05]  /*07a0*/  LOP3.LUT R3, R3, R6, RZ, 0xc0, !PT ;  /* 0x0000000603037212 */ /* 0x000fca00078ec0ff */
[----:B------:R-:W-:-:S05]  /*07b0*/  IMAD.IADD R3, R8, 0x1, R3 ;  /* 0x0000000108037824 */ /* 0x000fca00078e0203 */
[----:B------:R-:W-:Y:S01]  /*07c0*/  LOP3.LUT R0, R3, R0, RZ, 0xfc, !PT ;  /* 0x0000000003007212 */ /* 0x000fe200078efcff */
[----:B------:R-:W-:Y:S06]  /*07d0*/  BRA `(.L_x_29) ;  /* 0x0000000000107947 */ /* 0x000fec0003800000 */
.L_x_28:
[----:B------:R-:W-:-:S04]  /*07e0*/  LOP3.LUT R0, R0, 0x80000000, RZ, 0xc0, !PT ;  /* 0x8000000000007812 */ /* 0x000fc800078ec0ff */
[----:B------:R-:W-:Y:S01]  /*07f0*/  LOP3.LUT R0, R0, 0x7f800000, RZ, 0xfc, !PT ;  /* 0x7f80000000007812 */ /* 0x000fe200078efcff */
[----:B------:R-:W-:Y:S06]  /*0800*/  BRA `(.L_x_29) ;  /* 0x0000000000047947 */ /* 0x000fec0003800000 */
.L_x_27:
[----:B------:R-:W-:-:S07]  /*0810*/  IMAD R0, R7, 0x800000, R0 ;  /* 0x0080000007007824 */ /* 0x000fce00078e0200 */
.L_x_29:
[----:B------:R-:W-:Y:S05]  /*0820*/  BSYNC.RECONVERGENT B2 ;  /* 0x0000000000027941 */ /* 0x000fea0003800200 */
.L_x_26:
[----:B------:R-:W-:Y:S05]  /*0830*/  BRA `(.L_x_30) ;  /* 0x0000000000207947 */ /* 0x000fea0003800000 */
.L_x_25:
[----:B------:R-:W-:-:S04]  /*0840*/  LOP3.LUT R0, R9, 0x80000000, R8, 0x48, !PT ;  /* 0x8000000009007812 */ /* 0x000fc800078e4808 */
[----:B------:R-:W-:Y:S01]  /*0850*/  LOP3.LUT R0, R0, 0x7f800000, RZ, 0xfc, !PT ;  /* 0x7f80000000007812 */ /* 0x000fe200078efcff */
[----:B------:R-:W-:Y:S06]  /*0860*/  BRA `(.L_x_30) ;  /* 0x0000000000147947 */ /* 0x000fec0003800000 */
.L_x_24:
[----:B------:R-:W-:Y:S01]  /*0870*/  LOP3.LUT R0, R9, 0x80000000, R8, 0x48, !PT ;  /* 0x8000000009007812 */ /* 0x000fe200078e4808 */
[----:B------:R-:W-:Y:S06]  /*0880*/  BRA `(.L_x_30) ;  /* 0x00000000000c7947 */ /* 0x000fec0003800000 */
.L_x_23:
[----:B------:R-:W0:Y:S01]  /*0890*/  MUFU.RSQ R0, -QNAN ;  /* 0xffc0000000007908 */ /* 0x000e220000001400 */
[----:B------:R-:W-:Y:S05]  /*08a0*/  BRA `(.L_x_30) ;  /* 0x0000000000047947 */ /* 0x000fea0003800000 */
.L_x_22:
[----:B------:R-:W-:-:S07]  /*08b0*/  FADD.FTZ R0, R0, R3 ;  /* 0x0000000300007221 */ /* 0x000fce0000010000 */
.L_x_30:
[----:B------:R-:W-:Y:S05]  /*08c0*/  BSYNC.RECONVERGENT B1 ;  /* 0x0000000000017941 */ /* 0x000fea0003800200 */
.L_x_20:
[----:B------:R-:W-:-:S04]  /*08d0*/  IMAD.MOV.U32 R3, RZ, RZ, 0x0 ;  /* 0x00000000ff037424 */ /* 0x000fc800078e00ff */
[----:B0-----:R-:W-:Y:S05]  /*08e0*/  RET.REL.NODEC R2 `(get_lsstable_kernel) ;  /* 0xfffffff402c47950 */ /* 0x001fea0003c3ffff */
.L_x_31:
        /* <DEDUP_REMOVED lines=9> */
.L_x_40:


//--------------------- .text.InsertKernel        --------------------------
	.section	.text.InsertKernel,"ax",@progbits
	.align	128
        .global         InsertKernel
        .type           InsertKernel,@function
        .size           InsertKernel,(.L_x_43 - InsertKernel)
        .other          InsertKernel,@"STO_CUDA_ENTRY STV_DEFAULT"
InsertKernel:
.text.InsertKernel:
[----:B------:R-:W-:Y:S01]  /*0000*/  LDC R1, c[0x0][0x37c] ;  /* 0x0000df00ff017b82 */ /* 0x000fe20000000800 */
[----:B------:R-:W0:Y:S07]  /*0010*/  S2R R3, SR_TID.X ;  /* 0x0000000000037919 */ /* 0x000e2e0000002100 */
[----:B------:R-:W0:Y:S01]  /*0020*/  S2UR UR4, SR_CTAID.X ;  /* 0x00000000000479c3 */ /* 0x000e220000002500 */
[----:B------:R-:W1:Y:S07]  /*0030*/  LDCU UR5, c[0x0][0x3a8] ;  /* 0x00007500ff0577ac */ /* 0x000e6e0008000800 */
[----:B------:R-:W0:Y:S02]  /*0040*/  LDC R0, c[0x0][0x360] ;  /* 0x0000d800ff007b82 */ /* 0x000e240000000800 */
[----:B0-----:R-:W-:-:S05]  /*0050*/  IMAD R0, R0, UR4, R3 ;  /* 0x0000000400007c24 */ /* 0x001fca000f8e0203 */
[----:B-1----:R-:W-:-:S13]  /*0060*/  ISETP.GE.AND P0, PT, R0, UR5, PT ;  /* 0x0000000500007c0c */ /* 0x002fda000bf06270 */
[----:B------:R-:W-:Y:S05]  /*0070*/  @P0 EXIT ;  /* 0x000000000000094d */ /* 0x000fea0003800000 */
[----:B------:R-:W0:Y:S01]  /*0080*/  LDCU UR5, c[0x0][0x3ac] ;  /* 0x00007580ff0577ac */ /* 0x000e220008000800 */
[----:B------:R-:W1:Y:S01]  /*0090*/  LDC.64 R2, c[0x0][0x390] ;  /* 0x0000e400ff027b82 */ /* 0x000e620000000a00 */
[----:B------:R-:W-:Y:S01]  /*00a0*/  IMAD.MOV.U32 R6, RZ, RZ, RZ ;  /* 0x000000ffff067224 */ /* 0x000fe200078e00ff */
[----:B------:R-:W2:Y:S01]  /*00b0*/  LDCU.64 UR10, c[0x0][0x358] ;  /* 0x00006b00ff0a77ac */ /* 0x000ea20008000a00 */
[----:B0-----:R-:W-:Y:S01]  /*00c0*/  UISETP.GE.AND UP0, UPT, UR5, 0x2, UPT ;  /* 0x000000020500788c */ /* 0x001fe2000bf06270 */
[----:B-1----:R-:W-:-:S08]  /*00d0*/  IMAD.WIDE R2, R0, 0x4, R2 ;  /* 0x0000000400027825 */ /* 0x002fd000078e0202 */
[----:B--2---:R-:W-:Y:S05]  /*00e0*/  BRA.U !UP0, `(.L_x_32) ;  /* 0x0000000d08207547 */ /* 0x004fea000b800000 */
[----:B------:R-:W0:Y:S01]  /*00f0*/  LDC.64 R4, c[0x0][0x3a0] ;  /* 0x0000e800ff047b82 */ /* 0x000e220000000a00 */
[----:B------:R-:W2:Y:S04]  /*0100*/  LDG.E R7, desc[UR10][R2.64] ;  /* 0x0000000a02077981 */ /* 0x000ea8000c1e1900 */
[----:B0-----:R-:W2:Y:S01]  /*0110*/  LDG.E R4, desc[UR10][R4.64] ;  /* 0x0000000a04047981 */ /* 0x001ea2000c1e1900 */
[----:B------:R-:W-:Y:S01]  /*0120*/  UIADD3 UR4, UPT, UPT, UR5, -0x1, URZ ;  /* 0xffffffff05047890 */ /* 0x000fe2000fffe0ff */
[----:B------:R-:W-:Y:S01]  /*0130*/  IMAD.MOV.U32 R9, RZ, RZ, 0x1 ;  /* 0x00000001ff097424 */ /* 0x000fe200078e00ff */
[----:B------:R-:W-:Y:S01]  /*0140*/  UIADD3 UR5, UPT, UPT, UR5, -0x2, URZ ;  /* 0xfffffffe05057890 */ /* 0x000fe2000fffe0ff */
[----:B------:R-:W-:Y:S01]  /*0150*/  IMAD.MOV.U32 R6, RZ, RZ, RZ ;  /* 0x000000ffff067224 */ /* 0x000fe200078e00ff */
[----:B------:R-:W-:-:S02]  /*0160*/  ULOP3.LUT UR8, UR4, 0xf, URZ, 0xc0, !UPT ;  /* 0x0000000f04087892 */ /* 0x000fc4000f8ec0ff */
[----:B------:R-:W-:Y:S01]  /*0170*/  UISETP.GE.U32.AND UP0, UPT, UR5, 0xf, UPT ;  /* 0x0000000f0500788c */ /* 0x000fe2000bf06070 */
[----:B--2---:R-:W-:-:S04]  /*0180*/  FADD R8, -R7, R4 ;  /* 0x0000000407087221 */ /* 0x004fc80000000100 */
[----:B------:R-:W-:-:S04]  /*0190*/  FADD R8, |R8|, -RZ ;  /* 0x800000ff08087221 */ /* 0x000fc80000000200 */
[----:B------:R-:W-:Y:S05]  /*01a0*/  BRA.U !UP0, `(.L_x_33) ;  /* 0x0000000508787547 */ /* 0x000fea000b800000 */
[----:B------:R-:W0:Y:S01]  /*01b0*/  LDCU.64 UR6, c[0x0][0x3a0] ;  /* 0x00007400ff0677ac */ /* 0x000e220008000a00 */
[----:B------:R-:W-:Y:S02]  /*01c0*/  HFMA2 R9, -RZ, RZ, 0, 0 ;  /* 0x00000000ff097431 */ /* 0x000fe400000001ff */
[----:B------:R-:W-:Y:S01]  /*01d0*/  IMAD.MOV.U32 R6, RZ, RZ, RZ ;  /* 0x000000ffff067224 */ /* 0x000fe200078e00ff */
[----:B0-----:R-:W-:-:S04]  /*01e0*/  UIADD3 UR5, UP0, UPT, UR6, 0x20, URZ ;  /* 0x0000002006057890 */ /* 0x001fc8000ff1e0ff */
[----:B------:R-:W-:Y:S02]  /*01f0*/  UIADD3.X UR6, UPT, UPT, URZ, UR7, URZ, UP0, !UPT ;  /* 0x00000007ff067290 */ /* 0x000fe400087fe4ff */
[----:B------:R-:W-:Y:S01]  /*0200*/  IMAD.U32 R4, RZ, RZ, UR5 ;  /* 0x00000005ff047e24 */ /* 0x000fe2000f8e00ff */
[----:B------:R-:W-:-:S03]  /*0210*/  ULOP3.LUT UR7, UR4, 0xfffffff0, URZ, 0xc0, !UPT ;  /* 0xfffffff004077892 */ /* 0x000fc6000f8ec0ff */
[----:B------:R-:W-:-:S09]  /*0220*/  IMAD.U32 R5, RZ, RZ, UR6 ;  /* 0x00000006ff057e24 */ /* 0x000fd2000f8e00ff */
.L_x_34:
[----:B------:R-:W2:Y:S04]  /*0230*/  LDG.E R17, desc[UR10][R4.64+-0x1c] ;  /* 0xffffe40a04117981 */ /* 0x000ea8000c1e1900 */
[----:B------:R-:W3:Y:S04]  /*0240*/  LDG.E R19, desc[UR10][R4.64+-0x18] ;  /* 0xffffe80a04137981 */ /* 0x000ee8000c1e1900 */
[----:B------:R-:W4:Y:S04]  /*0250*/  LDG.E R21, desc[UR10][R4.64+-0x14] ;  /* 0xffffec0a04157981 */ /* 0x000f28000c1e1900 */
[----:B------:R-:W5:Y:S04]  /*0260*/  LDG.E R15, desc[UR10][R4.64+-0x10] ;  /* 0xfffff00a040f7981 */ /* 0x000f68000c1e1900 */
        /* <DEDUP_REMOVED lines=11> */
[----:B------:R-:W5:Y:S01]  /*0320*/  LDG.E R26, desc[UR10][R4.64+0x20] ;  /* 0x0000200a041a7981 */ /* 0x000f62000c1e1900 */
[C---:B--2---:R-:W-:Y:S01]  /*0330*/  FADD R17, -R7.reuse, R17 ;  /* 0x0000001107117221 */ /* 0x044fe20000000100 */
[----:B---3--:R-:W-:-:S04]  /*0340*/  FADD R19, -R7, R19 ;  /* 0x0000001307137221 */ /* 0x008fc80000000100 */
[----:B------:R-:W-:Y:S01]  /*0350*/  FSETP.GEU.AND P2, PT, |R17|, R8, PT ;  /* 0x000000081100720b */ /* 0x000fe20003f4e200 */
[----:B----4-:R-:W-:-:S03]  /*0360*/  FADD R21, -R7, R21 ;  /* 0x0000001507157221 */ /* 0x010fc60000000100 */
[----:B------:R-:W-:Y:S01]  /*0370*/  FSEL R8, |R17|, R8, !P2 ;  /* 0x0000000811087208 */ /* 0x000fe20005000200 */
[----:B-----5:R-:W-:-:S03]  /*0380*/  FADD R15, -R7, R15 ;  /* 0x0000000f070f7221 */ /* 0x020fc60000000100 */
[----:B------:R-:W-:Y:S01]  /*0390*/  FSETP.GEU.AND P3, PT, |R19|, R8, PT ;  /* 0x000000081300720b */ /* 0x000fe20003f6e200 */
[----:B------:R-:W-:-:S03]  /*03a0*/  FADD R13, -R7, R13 ;  /* 0x0000000d070d7221 */ /* 0x000fc60000000100 */
[----:B------:R-:W-:Y:S02]  /*03b0*/  FSEL R8, |R19|, R8, !P3 ;  /* 0x0000000813087208 */ /* 0x000fe40005800200 */
[----:B------:R-:W-:Y:S01]  /*03c0*/  @!P2 IADD3 R6, PT, PT, R9, 0x1, RZ ;  /* 0x000000010906a810 */ /* 0x000fe20007ffe0ff */
[----:B------:R-:W-:Y:S01]  /*03d0*/  FADD R11, -R7, R11 ;  /* 0x0000000b070b7221 */ /* 0x000fe20000000100 */
[----:B------:R-:W-:-:S04]  /*03e0*/  FSETP.GEU.AND P1, PT, |R21|, R8, PT ;  /* 0x000000081500720b */ /* 0x000fc80003f2e200 */
[----:B------:R-:W-:Y:S01]  /*03f0*/  FSEL R8, |R21|, R8, !P1 ;  /* 0x0000000815087208 */ /* 0x000fe20004800200 */
[----:B------:R-:W-:-:S03]  /*0400*/  @!P3 VIADD R6, R9, 0x2 ;  /* 0x000000020906b836 */ /* 0x000fc60000000000 */
[----:B------:R-:W-:-:S04]  /*0410*/  FSETP.GEU.AND P6, PT, |R15|, R8, PT ;  /* 0x000000080f00720b */ /* 0x000fc80003fce200 */
[----:B------:R-:W-:Y:S01]  /*0420*/  FSEL R8, |R15|, R8, !P6 ;  /* 0x000000080f087208 */ /* 0x000fe20007000200 */
[----:B------:R-:W-:-:S03]  /*0430*/  @!P1 VIADD R6, R9, 0x3 ;  /* 0x0000000309069836 */ /* 0x000fc60000000000 */
[----:B------:R-:W-:-:S04]  /*0440*/  FSETP.GEU.AND P5, PT, |R13|, R8, PT ;  /* 0x000000080d00720b */ /* 0x000fc80003fae200 */
[----:B------:R-:W-:Y:S01]  /*0450*/  FSEL R8, |R13|, R8, !P5 ;  /* 0x000000080d087208 */ /* 0x000fe20006800200 */
[----:B------:R-:W-:Y:S01]  /*0460*/  FADD R13, -R7, R28 ;  /* 0x0000001c070d7221 */ /* 0x000fe20000000100 */
[----:B------:R-:W-:Y:S02]  /*0470*/  @!P6 VIADD R6, R9, 0x4 ;  /* 0x000000040906e836 */ /* 0x000fe40000000000 */
[----:B------:R-:W-:-:S04]  /*0480*/  FSETP.GEU.AND P0, PT, |R11|, R8, PT ;  /* 0x000000080b00720b */ /* 0x000fc80003f0e200 */
[----:B------:R-:W-:Y:S01]  /*0490*/  FSEL R8, |R11|, R8, !P0 ;  /* 0x000000080b087208 */ /* 0x000fe20004000200 */
[----:B------:R-:W-:Y:S01]  /*04a0*/  FADD R11, -R7, R10 ;  /* 0x0000000a070b7221 */ /* 0x000fe20000000100 */
[----:B------:R-:W-:Y:S02]  /*04b0*/  @!P5 IADD3 R6, PT, PT, R9, 0x5, RZ ;  /* 0x000000050906d810 */ /* 0x000fe40007ffe0ff */
[----:B------:R-:W-:-:S04]  /*04c0*/  FSETP.GEU.AND P4, PT, |R13|, R8, PT ;  /* 0x000000080d00720b */ /* 0x000fc80003f8e200 */
[----:B------:R-:W-:Y:S01]  /*04d0*/  FSEL R8, |R13|, R8, !P4 ;  /* 0x000000080d087208 */ /* 0x000fe20006000200 */
[----:B------:R-:W-:Y:S01]  /*04e0*/  FADD R13, -R7, R12 ;  /* 0x0000000c070d7221 */ /* 0x000fe20000000100 */
[----:B------:R-:W-:Y:S02]  /*04f0*/  @!P0 VIADD R6, R9, 0x6 ;  /* 0x0000000609068836 */ /* 0x000fe40000000000 */
        /* <DEDUP_REMOVED lines=30> */
[----:B------:R-:W-:Y:S01]  /*06e0*/  @!P2 VIADD R6, R9, 0xe ;  /* 0x0000000e0906a836 */ /* 0x000fe20000000000 */
[----:B------:R-:W-:Y:S02]  /*06f0*/  IADD3 R4, P2, PT, R4, 0x40, RZ ;  /* 0x0000004004047810 */ /* 0x000fe40007f5e0ff */
[CC--:B------:R-:W-:Y:S02]  /*0700*/  FSETP.GEU.AND P0, PT, |R11|.reuse, R8.reuse, PT ;  /* 0x000000080b00720b */ /* 0x0c0fe40003f0e200 */
[----:B------:R-:W-:Y:S02]  /*0710*/  IADD3.X R5, PT, PT, RZ, R5, RZ, P2, !PT ;  /* 0x00000005ff057210 */ /* 0x000fe400017fe4ff */
[----:B------:R-:W-:Y:S01]  /*0720*/  FSEL R8, |R11|, R8, !P0 ;  /* 0x000000080b087208 */ /* 0x000fe20004000200 */
[C---:B------:R-:W-:Y:S02]  /*0730*/  @!P1 VIADD R6, R9.reuse, 0xf ;  /* 0x0000000f09069836 */ /* 0x040fe40000000000 */
[----:B------:R-:W-:-:S05]  /*0740*/  VIADD R9, R9, 0x10 ;  /* 0x0000001009097836 */ /* 0x000fca0000000000 */
[C---:B------:R-:W-:Y:S02]  /*0750*/  ISETP.NE.AND P1, PT, R9.reuse, UR7, PT ;  /* 0x0000000709007c0c */ /* 0x040fe4000bf25270 */
[----:B------:R-:W-:-:S11]  /*0760*/  SEL R6, R9, R6, !P0 ;  /* 0x0000000609067207 */ /* 0x000fd60004000000 */
[----:B------:R-:W-:Y:S05]  /*0770*/  @P1 BRA `(.L_x_34) ;  /* 0xfffffff800ac1947 */ /* 0x000fea000383ffff */
[----:B------:R-:W-:-:S07]  /*0780*/  VIADD R9, R9, 0x1 ;  /* 0x0000000109097836 */ /* 0x000fce0000000000 */
.L_x_33:
[----:B------:R-:W-:-:S09]  /*0790*/  UISETP.NE.AND UP0, UPT, UR8, URZ, UPT ;  /* 0x000000ff0800728c */ /* 0x000fd2000bf05270 */
[----:B------:R-:W-:Y:S05]  /*07a0*/  BRA.U !UP0, `(.L_x_32) ;  /* 0x0000000508707547 */ /* 0x000fea000b800000 */
[----:B------:R-:W-:Y:S02]  /*07b0*/  UISETP.GE.U32.AND UP0, UPT, UR8, 0x8, UPT ;  /* 0x000000080800788c */ /* 0x000fe4000bf06070 */
[----:B------:R-:W-:-:S04]  /*07c0*/  ULOP3.LUT UR5, UR4, 0x7, URZ, 0xc0, !UPT ;  /* 0x0000000704057892 */ /* 0x000fc8000f8ec0ff */
[----:B------:R-:W-:-:S03]  /*07d0*/  UISETP.NE.AND UP1, UPT, UR5, URZ, UPT ;  /* 0x000000ff0500728c */ /* 0x000fc6000bf25270 */
[----:B------:R-:W-:Y:S08]  /*07e0*/  BRA.U !UP0, `(.L_x_35) ;  /* 0x0000000108ac7547 */ /* 0x000ff0000b800000 */
[----:B------:R-:W0:Y:S02]  /*07f0*/  LDC.64 R4, c[0x0][0x3a0] ;  /* 0x0000e800ff047b82 */ /* 0x000e240000000a00 */
[----:B0-----:R-:W-:-:S05]  /*0800*/  IMAD.WIDE.U32 R4, R9, 0x4, R4 ;  /* 0x0000000409047825 */ /* 0x001fca00078e0004 */
[----:B------:R-:W2:Y:S04]  /*0810*/  LDG.E R10, desc[UR10][R4.64] ;  /* 0x0000000a040a7981 */ /* 0x000ea8000c1e1900 */
[----:B------:R-:W3:Y:S04]  /*0820*/  LDG.E R12, desc[UR10][R4.64+0x4] ;  /* 0x0000040a040c7981 */ /* 0x000ee8000c1e1900 */
[----:B------:R-:W4:Y:S04]  /*0830*/  LDG.E R14, desc[UR10][R4.64+0x8] ;  /* 0x0000080a040e7981 */ /* 0x000f28000c1e1900 */
[----:B------:R-:W5:Y:S04]  /*0840*/  LDG.E R16, desc[UR10][R4.64+0xc] ;  /* 0x00000c0a04107981 */ /* 0x000f68000c1e1900 */
[----:B------:R-:W5:Y:S04]  /*0850*/  LDG.E R18, desc[UR10][R4.64+0x10] ;  /* 0x0000100a04127981 */ /* 0x000f68000c1e1900 */
[----:B------:R-:W5:Y:S04]  /*0860*/  LDG.E R20, desc[UR10][R4.64+0x14] ;  /* 0x0000140a04147981 */ /* 0x000f68000c1e1900 */
[----:B------:R-:W5:Y:S04]  /*0870*/  LDG.E R22, desc[UR10][R4.64+0x18] ;  /* 0x0000180a04167981 */ /* 0x000f68000c1e1900 */
[----:B------:R5:W5:Y:S01]  /*0880*/  LDG.E R24, desc[UR10][R4.64+0x1c] ;  /* 0x00001c0a04187981 */ /* 0x000b62000c1e1900 */
[C---:B--2---:R-:W-:Y:S01]  /*0890*/  FADD R11, -R7.reuse, R10 ;  /* 0x0000000a070b7221 */ /* 0x044fe20000000100 */
[----:B---3--:R-:W-:-:S04]  /*08a0*/  FADD R13, -R7, R12 ;  /* 0x0000000c070d7221 */ /* 0x008fc80000000100 */
[----:B------:R-:W-:-:S04]  /*08b0*/  FSETP.GEU.AND P2, PT, |R11|, R8, PT ;  /* 0x000000080b00720b */ /* 0x000fc80003f4e200 */
[----:B------:R-:W-:Y:S01]  /*08c0*/  FSEL R8, |R11|, R8, !P2 ;  /* 0x000000080b087208 */ /* 0x000fe20005000200 */
[----:B----4-:R-:W-:Y:S01]  /*08d0*/  FADD R11, -R7, R14 ;  /* 0x0000000e070b7221 */ /* 0x010fe20000000100 */
[----:B------:R-:W-:Y:S02]  /*08e0*/  SEL R6, R9, R6, !P2 ;  /* 0x0000000609067207 */ /* 0x000fe40005000000 */
[----:B------:R-:W-:Y:S01]  /*08f0*/  FSETP.GEU.AND P3, PT, |R13|, R8, PT ;  /* 0x000000080d00720b */ /* 0x000fe20003f6e200 */
[----:B-----5:R-:W-:-:S03]  /*0900*/  FADD R5, -R7, R18 ;  /* 0x0000001207057221 */ /* 0x020fc60000000100 */
[----:B------:R-:W-:Y:S01]  /*0910*/  FSEL R8, |R13|, R8, !P3 ;  /* 0x000000080d087208 */ /* 0x000fe20005800200 */
[C---:B------:R-:W-:Y:S01]  /*0920*/  FADD R13, -R7.reuse, R16 ;  /* 0x00000010070d7221 */ /* 0x040fe20000000100 */
[----:B------:R-:W-:Y:S02]  /*0930*/  FADD R20, -R7, R20 ;  /* 0x0000001407147221 */ /* 0x000fe40000000100 */
[----:B------:R-:W-:Y:S01]  /*0940*/  FSETP.GEU.AND P4, PT, |R11|, R8, PT ;  /* 0x000000080b00720b */ /* 0x000fe20003f8e200 */
[----:B------:R-:W-:-:S03]  /*0950*/  FADD R22, -R7, R22 ;  /* 0x0000001607167221 */ /* 0x000fc60000000100 */
[----:B------:R-:W-:Y:S01]  /*0960*/  FSEL R8, |R11|, R8, !P4 ;  /* 0x000000080b087208 */ /* 0x000fe20006000200 */
[----:B------:R-:W-:Y:S02]  /*0970*/  @!P3 VIADD R6, R9, 0x1 ;  /* 0x000000010906b836 */ /* 0x000fe40000000000 */
[----:B------:R-:W-:Y:S01]  /*0980*/  FADD R24, -R7, R24 ;  /* 0x0000001807187221 */ /* 0x000fe20000000100 */
[----:B------:R-:W-:-:S04]  /*0990*/  FSETP.GEU.AND P5, PT, |R13|, R8, PT ;  /* 0x000000080d00720b */ /* 0x000fc80003fae200 */
[----:B------:R-:W-:Y:S01]  /*09a0*/  FSEL R8, |R13|, R8, !P5 ;  /* 0x000000080d087208 */ /* 0x000fe20006800200 */
[----:B------:R-:W-:-:S03]  /*09b0*/  @!P4 VIADD R6, R9, 0x2 ;  /* 0x000000020906c836 */ /* 0x000fc60000000000 */
[----:B------:R-:W-:-:S04]  /*09c0*/  FSETP.GEU.AND P1, PT, |R5|, R8, PT ;  /* 0x000000080500720b */ /* 0x000fc80003f2e200 */
[----:B------:R-:W-:Y:S02]  /*09d0*/  FSEL R5, |R5|, R8, !P1 ;  /* 0x0000000805057208 */ /* 0x000fe40004800200 */
[----:B------:R-:W-:Y:S02]  /*09e0*/  @!P5 IADD3 R6, PT, PT, R9, 0x3, RZ ;  /* 0x000000030906d810 */ /* 0x000fe40007ffe0ff */
        /* <DEDUP_REMOVED lines=8> */
[----:B------:R-:W-:-:S08]  /*0a70*/  @!P2 VIADD R6, R9, 0x6 ;  /* 0x000000060906a836 */ /* 0x000fd00000000000 */
[C---:B------:R-:W-:Y:S01]  /*0a80*/  @!P3 IADD3 R6, PT, PT, R9.reuse, 0x7, RZ ;  /* 0x000000070906b810 */ /* 0x040fe20007ffe0ff */
[----:B------:R-:W-:-:S07]  /*0a90*/  VIADD R9, R9, 0x8 ;  /* 0x0000000809097836 */ /* 0x000fce0000000000 */
.L_x_35:
        /* <DEDUP_REMOVED lines=10> */
[----:B------:R-:W5:Y:S01]  /*0b40*/  LDG.E R16, desc[UR10][R4.64+0xc] ;  /* 0x00000c0a04107981 */ /* 0x000f62000c1e1900 */
[C---:B--2---:R-:W-:Y:S01]  /*0b50*/  FADD R11, -R7.reuse, R10 ;  /* 0x0000000a070b7221 */ /* 0x044fe20000000100 */
[----:B---3--:R-:W-:-:S04]  /*0b60*/  FADD R13, -R7, R12 ;  /* 0x0000000c070d7221 */ /* 0x008fc80000000100 */
[----:B------:R-:W-:-:S04]  /*0b70*/  FSETP.GEU.AND P0, PT, |R11|, R8, PT ;  /* 0x000000080b00720b */ /* 0x000fc80003f0e200 */
[----:B------:R-:W-:Y:S01]  /*0b80*/  FSEL R8, |R11|, R8, !P0 ;  /* 0x000000080b087208 */ /* 0x000fe20004000200 */
[----:B----4-:R-:W-:Y:S01]  /*0b90*/  FADD R11, -R7, R14 ;  /* 0x0000000e070b7221 */ /* 0x010fe20000000100 */
[----:B------:R-:W-:Y:S02]  /*0ba0*/  SEL R6, R9, R6, !P0 ;  /* 0x0000000609067207 */ /* 0x000fe40004000000 */
[----:B------:R-:W-:-:S04]  /*0bb0*/  FSETP.GEU.AND P1, PT, |R13|, R8, PT ;  /* 0x000000080d00720b */ /* 0x000fc80003f2e200 */
[----:B------:R-:W-:Y:S01]  /*0bc0*/  FSEL R8, |R13|, R8, !P1 ;  /* 0x000000080d087208 */ /* 0x000fe20004800200 */
[----:B-----5:R-:W-:-:S03]  /*0bd0*/  FADD R13, -R7, R16 ;  /* 0x00000010070d7221 */ /* 0x020fc60000000100 */
        /* <DEDUP_REMOVED lines=8> */
.L_x_36:
[----:B------:R-:W-:Y:S05]  /*0c60*/  BRA.U !UP1, `(.L_x_32) ;  /* 0x0000000109407547 */ /* 0x000fea000b800000 */
[----:B------:R-:W0:Y:S01]  /*0c70*/  LDC.64 R4, c[0x0][0x3a0] ;  /* 0x0000e800ff047b82 */ /* 0x000e220000000a00 */
[----:B------:R-:W-:Y:S01]  /*0c80*/  UIADD3 UR4, UPT, UPT, -UR4, URZ, URZ ;  /* 0x000000ff04047290 */ /* 0x000fe2000fffe1ff */
[----:B0-----:R-:W-:-:S04]  /*0c90*/  IMAD.WIDE.U32 R4, R9, 0x4, R4 ;  /* 0x0000000409047825 */ /* 0x001fc800078e0004 */
[----:B------:R-:W-:-:S07]  /*0ca0*/  IMAD.MOV.U32 R10, RZ, RZ, R4 ;  /* 0x000000ffff0a7224 */ /* 0x000fce00078e0004 */
.L_x_37:
[----:B------:R-:W-:-:S06]  /*0cb0*/  IMAD.MOV.U32 R4, RZ, RZ, R10 ;  /* 0x000000ffff047224 */ /* 0x000fcc00078e000a */
[----:B------:R0:W2:Y:S01]  /*0cc0*/  LDG.E R4, desc[UR10][R4.64] ;  /* 0x0000000a04047981 */ /* 0x0000a2000c1e1900 */
[----:B------:R-:W-:Y:S01]  /*0cd0*/  UIADD3 UR4, UPT, UPT, UR4, 0x1, URZ ;  /* 0x0000000104047890 */ /* 0x000fe2000fffe0ff */
[----:B------:R-:W-:-:S03]  /*0ce0*/  IADD3 R10, P1, PT, R10, 0x4, RZ ;  /* 0x000000040a0a7810 */ /* 0x000fc60007f3e0ff */
[----:B------:R-:W-:Y:S01]  /*0cf0*/  UISETP.NE.AND UP0, UPT, UR4, URZ, UPT ;  /* 0x000000ff0400728c */ /* 0x000fe2000bf05270 */
[----:B0-----:R-:W-:Y:S01]  /*0d00*/  IADD3.X R5, PT, PT, RZ, R5, RZ, P1, !PT ;  /* 0x00000005ff057210 */ /* 0x001fe20000ffe4ff */
[----:B--2---:R-:W-:-:S05]  /*0d10*/  FADD R11, -R7, R4 ;  /* 0x00000004070b7221 */ /* 0x004fca0000000100 */
[----:B------:R-:W-:-:S04]  /*0d20*/  FSETP.GEU.AND P0, PT, |R11|, R8, PT ;  /* 0x000000080b00720b */ /* 0x000fc80003f0e200 */
[C---:B------:R-:W-:Y:S01]  /*0d30*/  SEL R6, R9.reuse, R6, !P0 ;  /* 0x0000000609067207 */ /* 0x040fe20004000000 */
[----:B------:R-:W-:Y:S01]  /*0d40*/  VIADD R9, R9, 0x1 ;  /* 0x0000000109097836 */ /* 0x000fe20000000000 */
[----:B------:R-:W-:Y:S01]  /*0d50*/  FSEL R8, |R11|, R8, !P0 ;  /* 0x000000080b087208 */ /* 0x000fe20004000200 */
[----:B------:R-:W-:Y:S06]  /*0d60*/  BRA.U UP0, `(.L_x_37) ;  /* 0xfffffffd00d07547 */ /* 0x000fec000b83ffff */
.L_x_32:
[----:B------:R-:W0:Y:S01]  /*0d70*/  LDC R4, c[0x0][0x3b0] ;  /* 0x0000ec00ff047b82 */ /* 0x000e220000000800 */
[----:B------:R-:W-:Y:S01]  /*0d80*/  IABS R12, R0 ;  /* 0x00000000000c7213 */ /* 0x000fe20000000000 */
[----:B------:R-:W1:Y:S01]  /*0d90*/  LDCU UR4, c[0x0][0x3b4] ;  /* 0x00007680ff0477ac */ /* 0x000e620008000800 */
[----:B0-----:R-:W-:-:S04]  /*0da0*/  IABS R10, R4 ;  /* 0x00000004000a7213 */ /* 0x001fc80000000000 */
[----:B------:R-:W0:Y:S08]  /*0db0*/  I2F.RP R5, R10 ;  /* 0x0000000a00057306 */ /* 0x000e300000209400 */
[----:B0-----:R-:W0:Y:S02]  /*0dc0*/  MUFU.RCP R5, R5 ;  /* 0x0000000500057308 */ /* 0x001e240000001000 */
[----:B0-----:R-:W-:-:S06]  /*0dd0*/  VIADD R8, R5, 0xffffffe ;  /* 0x0ffffffe05087836 */ /* 0x001fcc0000000000 */
[----:B------:R0:W2:Y:S02]  /*0de0*/  F2I.FTZ.U32.TRUNC.NTZ R9, R8 ;  /* 0x0000000800097305 */ /* 0x0000a4000021f000 */
[----:B0-----:R-:W-:Y:S01]  /*0df0*/  MOV R8, RZ ;  /* 0x000000ff00087202 */ /* 0x001fe20000000f00 */
[----:B--2---:R-:W-:-:S04]  /*0e00*/  IMAD.MOV R7, RZ, RZ, -R9 ;  /* 0x000000ffff077224 */ /* 0x004fc800078e0a09 */
[----:B------:R-:W-:-:S04]  /*0e10*/  IMAD R7, R7, R10, RZ ;  /* 0x0000000a07077224 */ /* 0x000fc800078e02ff */
[----:B------:R-:W-:-:S06]  /*0e20*/  IMAD.HI.U32 R9, R9, R7, R8 ;  /* 0x0000000709097227 */ /* 0x000fcc00078e0008 */
[----:B------:R-:W-:-:S04]  /*0e30*/  IMAD.HI.U32 R5, R9, 0x20, RZ ;  /* 0x0000002009057827 */ /* 0x000fc800078e00ff */
[----:B------:R-:W-:-:S04]  /*0e40*/  IMAD.MOV R7, RZ, RZ, -R5 ;  /* 0x000000ffff077224 */ /* 0x000fc800078e0a05 */
[----:B------:R-:W-:-:S05]  /*0e50*/  IMAD R7, R10, R7, 0x20 ;  /* 0x000000200a077424 */ /* 0x000fca00078e0207 */
[----:B------:R-:W-:-:S13]  /*0e60*/  ISETP.GT.U32.AND P1, PT, R10, R7, PT ;  /* 0x000000070a00720c */ /* 0x000fda0003f24070 */
[----:B------:R-:W-:Y:S02]  /*0e70*/  @!P1 IMAD.IADD R7, R7, 0x1, -R10 ;  /* 0x0000000107079824 */ /* 0x000fe400078e0a0a */
[----:B------:R-:W-:Y:S01]  /*0e80*/  @!P1 VIADD R5, R5, 0x1 ;  /* 0x0000000105059836 */ /* 0x000fe20000000000 */
[C---:B------:R-:W-:Y:S02]  /*0e90*/  ISETP.NE.AND P1, PT, R4.reuse, RZ, PT ;  /* 0x000000ff0400720c */ /* 0x040fe40003f25270 */
[----:B------:R-:W-:Y:S02]  /*0ea0*/  ISETP.GE.U32.AND P0, PT, R7, R10, PT ;  /* 0x0000000a0700720c */ /* 0x000fe40003f06070 */
[----:B------:R-:W-:-:S04]  /*0eb0*/  LOP3.LUT R7, R4, 0x20, RZ, 0x3c, !PT ;  /* 0x0000002004077812 */ /* 0x000fc800078e3cff */
[----:B------:R-:W-:-:S07]  /*0ec0*/  ISETP.GE.AND P2, PT, R7, RZ, PT ;  /* 0x000000ff0700720c */ /* 0x000fce0003f46270 */
[----:B------:R-:W-:-:S06]  /*0ed0*/  @P0 IADD3 R5, PT, PT, R5, 0x1, RZ ;  /* 0x0000000105050810 */ /* 0x000fcc0007ffe0ff */
[----:B------:R-:W-:Y:S01]  /*0ee0*/  @!P2 IMAD.MOV R5, RZ, RZ, -R5 ;  /* 0x000000ffff05a224 */ /* 0x000fe200078e0a05 */
[----:B------:R-:W-:-:S04]  /*0ef0*/  @!P1 LOP3.LUT R5, RZ, R4, RZ, 0x33, !PT ;  /* 0x00000004ff059212 */ /* 0x000fc800078e33ff */
[-C--:B------:R-:W-:Y:S02]  /*0f00*/  IABS R10, R5.reuse ;  /* 0x00000005000a7213 */ /* 0x080fe40000000000 */
[----:B------:R-:W-:Y:S02]  /*0f10*/  IABS R13, R5 ;  /* 0x00000005000d7213 */ /* 0x000fe40000000000 */
[----:B------:R-:W0:Y:S08]  /*0f20*/  I2F.RP R7, R10 ;  /* 0x0000000a00077306 */ /* 0x000e300000209400 */
[----:B0-----:R-:W0:Y:S02]  /*0f30*/  MUFU.RCP R7, R7 ;  /* 0x0000000700077308 */ /* 0x001e240000001000 */
[----:B0-----:R-:W-:-:S02]  /*0f40*/  VIADD R8, R7, 0xffffffe ;  /* 0x0ffffffe07087836 */ /* 0x001fc40000000000 */
[----:B------:R-:W-:-:S04]  /*0f50*/  IMAD.MOV R7, RZ, RZ, -R13 ;  /* 0x000000ffff077224 */ /* 0x000fc800078e0a0d */
[----:B------:R0:W2:Y:S02]  /*0f60*/  F2I.FTZ.U32.TRUNC.NTZ R9, R8 ;  /* 0x0000000800097305 */ /* 0x0000a4000021f000 */
[----:B0-----:R-:W-:Y:S01]  /*0f70*/  IMAD.MOV.U32 R8, RZ, RZ, RZ ;  /* 0x000000ffff087224 */ /* 0x001fe200078e00ff */
[----:B--2---:R-:W-:-:S05]  /*0f80*/  IADD3 R11, PT, PT, RZ, -R9, RZ ;  /* 0x80000009ff0b7210 */ /* 0x004fca0007ffe0ff */
[----:B------:R-:W-:-:S04]  /*0f90*/  IMAD R11, R11, R10, RZ ;  /* 0x0000000a0b0b7224 */ /* 0x000fc800078e02ff */
[----:B------:R-:W-:-:S06]  /*0fa0*/  IMAD.HI.U32 R9, R9, R11, R8 ;  /* 0x0000000b09097227 */ /* 0x000fcc00078e0008 */
[----:B------:R-:W-:-:S04]  /*0fb0*/  IMAD.HI.U32 R9, R9, R12, RZ ;  /* 0x0000000c09097227 */ /* 0x000fc800078e00ff */
[----:B------:R-:W-:-:S05]  /*0fc0*/  IMAD R7, R9, R7, R12 ;  /* 0x0000000709077224 */ /* 0x000fca00078e020c */
[----:B------:R-:W-:-:S13]  /*0fd0*/  ISETP.GT.U32.AND P1, PT, R10, R7, PT ;  /* 0x000000070a00720c */ /* 0x000fda0003f24070 */
[-C--:B------:R-:W-:Y:S01]  /*0fe0*/  @!P1 IADD3 R7, PT, PT, R7, -R10.reuse, RZ ;  /* 0x8000000a07079210 */ /* 0x080fe20007ffe0ff */
[----:B------:R-:W-:Y:S01]  /*0ff0*/  @!P1 VIADD R9, R9, 0x1 ;  /* 0x0000000109099836 */ /* 0x000fe20000000000 */
[----:B------:R-:W-:Y:S02]  /*1000*/  ISETP.NE.AND P1, PT, R5, RZ, PT ;  /* 0x000000ff0500720c */ /* 0x000fe40003f25270 */
[----:B------:R-:W-:Y:S02]  /*1010*/  ISETP.GE.U32.AND P0, PT, R7, R10, PT ;  /* 0x0000000a0700720c */ /* 0x000fe40003f06070 */
[----:B------:R-:W-:Y:S01]  /*1020*/  LOP3.LUT R7, R0, R5, RZ, 0x3c, !PT ;  /* 0x0000000500077212 */ /* 0x000fe200078e3cff */
[----:B------:R-:W0:Y:S03]  /*1030*/  LDC.64 R10, c[0x0][0x398] ;  /* 0x0000e600ff0a7b82 */ /* 0x000e260000000a00 */
[----:B------:R-:W-:-:S07]  /*1040*/  ISETP.GE.AND P2, PT, R7, RZ, PT ;  /* 0x000000ff0700720c */ /* 0x000fce0003f46270 */
[----:B------:R-:W-:-:S05]  /*1050*/  @P0 VIADD R9, R9, 0x1 ;  /* 0x0000000109090836 */ /* 0x000fca0000000000 */
[----:B------:R-:W-:Y:S02]  /*1060*/  MOV R7, R9 ;  /* 0x0000000900077202 */ /* 0x000fe40000000f00 */
[----:B------:R-:W2:Y:S03]  /*1070*/  LDC.64 R8, c[0x0][0x388] ;  /* 0x0000e200ff087b82 */ /* 0x000ea60000000a00 */
[----:B------:R-:W-:Y:S01]  /*1080*/  @!P2 IMAD.MOV R7, RZ, RZ, -R7 ;  /* 0x000000ffff07a224 */ /* 0x000fe200078e0a07 */
[----:B------:R-:W-:-:S05]  /*1090*/  @!P1 LOP3.LUT R7, RZ, R5, RZ, 0x33, !PT ;  /* 0x00000005ff079212 */ /* 0x000fca00078e33ff */
[----:B------:R-:W-:-:S04]  /*10a0*/  IMAD.MOV R12, RZ, RZ, -R7 ;  /* 0x000000ffff0c7224 */ /* 0x000fc800078e0a07 */
[----:B------:R-:W-:-:S04]  /*10b0*/  IMAD R5, R5, R12, R0 ;  /* 0x0000000c05057224 */ /* 0x000fc800078e0200 */
[----:B------:R-:W-:Y:S02]  /*10c0*/  IMAD R5, R5, R4, RZ ;  /* 0x0000000405057224 */ /* 0x000fe400078e02ff */
[----:B--2---:R-:W-:-:S03]  /*10d0*/  IMAD.WIDE R8, R7, 0x4, R8 ;  /* 0x0000000407087825 */ /* 0x004fc600078e0208 */
[C---:B------:R-:W-:Y:S01]  /*10e0*/  SHF.L.U32 R7, R6.reuse, R5, RZ ;  /* 0x0000000506077219 */ /* 0x040fe200000006ff */
[----:B0-----:R-:W-:-:S04]  /*10f0*/  IMAD.WIDE.U32 R4, R6, 0x4, R10 ;  /* 0x0000000406047825 */ /* 0x001fc800078e000a */
[----:B------:R0:W-:Y:S04]  /*1100*/  REDG.E.OR.STRONG.GPU desc[UR10][R8.64], R7 ;  /* 0x000000070800798e */ /* 0x0001e8000f12e10a */
[----:B------:R2:W3:Y:S04]  /*1110*/  LDG.E R4, desc[UR10][R4.64] ;  /* 0x0000000a04047981 */ /* 0x0004e8000c1e1900 */
[----:B------:R4:W5:Y:S01]  /*1120*/  LDG.E R2, desc[UR10][R2.64] ;  /* 0x0000000a02027981 */ /* 0x000962000c1e1900 */
[C---:B------:R-:W-:Y:S01]  /*1130*/  SHF.L.U32 R11, R0.reuse, 0x10, RZ ;  /* 0x00000010000b7819 */ /* 0x040fe200000006ff */
[C---:B------:R-:W-:Y:S01]  /*1140*/  IMAD.SHL.U32 R12, R0.reuse, 0x100, RZ ;  /* 0x00000100000c7824 */ /* 0x040fe200078e00ff */
[----:B------:R-:W-:Y:S01]  /*1150*/  PRMT R10, R0, 0x8880, RZ ;  /* 0x00008880000a7816 */ /* 0x000fe200000000ff */
[----:B0-----:R-:W-:Y:S01]  /*1160*/  IMAD.MOV.U32 R8, RZ, RZ, RZ ;  /* 0x000000ffff087224 */ /* 0x001fe200078e00ff */
[----:B------:R-:W-:Y:S01]  /*1170*/  SHF.R.S32.HI R11, RZ, 0x18, R11 ;  /* 0x00000018ff0b7819 */ /* 0x000fe2000001140b */
[----:B-1----:R-:W-:Y:S01]  /*1180*/  IMAD R6, R6, UR4, RZ ;  /* 0x0000000406067c24 */ /* 0x002fe2000f8e02ff */
[----:B--2---:R-:W-:-:S02]  /*1190*/  SHF.R.S32.HI R5, RZ, 0x18, R12 ;  /* 0x00000018ff057819 */ /* 0x004fc4000001140c */
[----:B------:R-:W-:Y:S01]  /*11a0*/  SHF.R.S32.HI R0, RZ, 0x18, R0 ;  /* 0x00000018ff007819 */ /* 0x000fe20000011400 */
[----:B------:R-:W-:-:S04]  /*11b0*/  IMAD R10, R10, 0x83, R11 ;  /* 0x000000830a0a7824 */ /* 0x000fc800078e020b */
[----:B------:R-:W-:-:S04]  /*11c0*/  IMAD R5, R10, 0x83, R5 ;  /* 0x000000830a057824 */ /* 0x000fc800078e0205 */
[----:B------:R-:W-:Y:S01]  /*11d0*/  IMAD R0, R5, 0x83, R0 ;  /* 0x0000008305007824 */ /* 0x000fe200078e0200 */
[----:B---3--:R-:W0:Y:S01]  /*11e0*/  I2F.U32.RP R13, R4 ;  /* 0x00000004000d7306 */ /* 0x008e220000209000 */
[----:B----4-:R-:W-:Y:S02]  /*11f0*/  IADD3 R3, PT, PT, RZ, -R4, RZ ;  /* 0x80000004ff037210 */ /* 0x010fe40007ffe0ff */
[----:B------:R-:W-:-:S05]  /*1200*/  ISETP.NE.U32.AND P1, PT, R4, RZ, PT ;  /* 0x000000ff0400720c */ /* 0x000fca0003f25070 */
[----:B0-----:R-:W0:Y:S02]  /*1210*/  MUFU.RCP R13, R13 ;  /* 0x0000000d000d7308 */ /* 0x001e240000001000 */
[----:B0-----:R-:W-:-:S06]  /*1220*/  VIADD R14, R13, 0xffffffe ;  /* 0x0ffffffe0d0e7836 */ /* 0x001fcc0000000000 */
[----:B------:R-:W0:Y:S02]  /*1230*/  F2I.FTZ.U32.TRUNC.NTZ R9, R14 ;  /* 0x0000000e00097305 */ /* 0x000e24000021f000 */
[----:B0-----:R-:W-:-:S04]  /*1240*/  IMAD R3, R3, R9, RZ ;  /* 0x0000000903037224 */ /* 0x001fc800078e02ff */
[----:B------:R-:W-:Y:S01]  /*1250*/  IMAD.HI.U32 R8, R9, R3, R8 ;  /* 0x0000000309087227 */ /* 0x000fe200078e0008 */
[----:B------:R-:W-:-:S05]  /*1260*/  LOP3.LUT R3, R0, 0x7fffffff, RZ, 0xc0, !PT ;  /* 0x7fffffff00037812 */ /* 0x000fca00078ec0ff */
[----:B------:R-:W-:-:S04]  /*1270*/  IMAD.HI.U32 R8, R8, R3, RZ ;  /* 0x0000000308087227 */ /* 0x000fc800078e00ff */
[----:B------:R-:W-:-:S04]  /*1280*/  IMAD.MOV R8, RZ, RZ, -R8 ;  /* 0x000000ffff087224 */ /* 0x000fc800078e0a08 */
[----:B------:R-:W-:Y:S02]  /*1290*/  IMAD R3, R4, R8, R3 ;  /* 0x0000000804037224 */ /* 0x000fe400078e0203 */
[----:B------:R-:W0:Y:S03]  /*12a0*/  LDC.64 R8, c[0x0][0x380] ;  /* 0x0000e000ff087b82 */ /* 0x000e260000000a00 */
[----:B------:R-:W-:-:S13]  /*12b0*/  ISETP.GE.U32.AND P0, PT, R3, R4, PT ;  /* 0x000000040300720c */ /* 0x000fda0003f06070 */
[----:B------:R-:W-:-:S04]  /*12c0*/  @P0 IADD3 R3, PT, PT, -R4, R3, RZ ;  /* 0x0000000304030210 */ /* 0x000fc80007ffe1ff */
[----:B------:R-:W-:-:S13]  /*12d0*/  ISETP.GE.U32.AND P0, PT, R3, R4, PT ;  /* 0x000000040300720c */ /* 0x000fda0003f06070 */
[----:B------:R-:W-:Y:S01]  /*12e0*/  @P0 IMAD.IADD R3, R3, 0x1, -R4 ;  /* 0x0000000103030824 */ /* 0x000fe200078e0a04 */
[----:B------:R-:W-:-:S05]  /*12f0*/  @!P1 LOP3.LUT R3, RZ, R4, RZ, 0x33, !PT ;  /* 0x00000004ff039212 */ /* 0x000fca00078e33ff */
[----:B------:R-:W-:-:S04]  /*1300*/  IMAD R3, R6, 0x2, R3 ;  /* 0x0000000206037824 */ /* 0x000fc800078e0203 */
[C---:B0-----:R-:W-:Y:S01]  /*1310*/  IMAD.WIDE.U32 R4, R3.reuse, 0x4, R8 ;  /* 0x0000000403047825 */ /* 0x041fe200078e0008 */
[----:B------:R-:W-:-:S03]  /*1320*/  IADD3 R7, PT, PT, R3, UR4, RZ ;  /* 0x0000000403077c10 */ /* 0x000fc6000fffe0ff */
[----:B------:R-:W-:Y:S01]  /*1330*/  IMAD.MOV.U32 R3, RZ, RZ, 0x3f800000 ;  /* 0x3f800000ff037424 */ /* 0x000fe200078e00ff */
[----:B-----5:R-:W-:Y:S01]  /*1340*/  REDG.E.ADD.F32.FTZ.RN.STRONG.GPU desc[UR10][R4.64], R2 ;  /* 0x00000002040079a6 */ /* 0x020fe2000c12f30a */
[----:B------:R-:W-:-:S05]  /*1350*/  IMAD.WIDE.U32 R6, R7, 0x4, R8 ;  /* 0x0000000407067825 */ /* 0x000fca00078e0008 */
[----:B------:R-:W-:Y:S01]  /*1360*/  REDG.E.ADD.F32.FTZ.RN.STRONG.GPU desc[UR10][R6.64], R3 ;  /* 0x00000003060079a6 */ /* 0x000fe2000c12f30a */
[----:B------:R-:W-:Y:S05]  /*1370*/  EXIT ;  /* 0x000000000000794d */ /* 0x000fea0003800000 */
.L_x_38:
        /* <DEDUP_REMOVED lines=16> */
.L_x_43:


//--------------------- .nv.shared.Decode_Multi_Kernel --------------------------
	.section	.nv.shared.Decode_Multi_Kernel,"aw",@nobits
	.sectionflags	@""
	.align	16
	.zero		1024


//--------------------- .nv.shared.reserved.0     --------------------------
	.section	.nv.shared.reserved.0,"aw",@nobits
	.weak		__nv_reservedSMEM_offset_0_alias
	.size		__nv_reservedSMEM_offset_0_alias, 0, 64
	.other		__nv_reservedSMEM_offset_0_alias,@"STO_CUDA_RESERVED_SHARED STV_DEFAULT"
__nv_reservedSMEM_offset_0_alias:
	.zero		0
	.zero		64


//--------------------- .nv.shared.get_lsstable_kernel --------------------------
	.section	.nv.shared.get_lsstable_kernel,"aw",@nobits
	.sectionflags	@""
	.align	16
	.zero		1024


//--------------------- .nv.shared.InsertKernel   --------------------------
	.section	.nv.shared.InsertKernel,"aw",@nobits
	.sectionflags	@""
	.align	16
	.zero		1024


//--------------------- .nv.constant0.Decode_Multi_Kernel --------------------------
	.section	.nv.constant0.Decode_Multi_Kernel,"a",@progbits
	.sectionflags	@""
	.align	4
.nv.constant0.Decode_Multi_Kernel:
	.zero		952


//--------------------- .nv.constant0.get_lsstable_kernel --------------------------
	.section	.nv.constant0.get_lsstable_kernel,"a",@progbits
	.sectionflags	@""
	.align	4
.nv.constant0.get_lsstable_kernel:
	.zero		920


//--------------------- .nv.constant0.InsertKernel --------------------------
	.section	.nv.constant0.InsertKernel,"a",@progbits
	.sectionflags	@""
	.align	4
.nv.constant0.InsertKernel:
	.zero		952


//--------------------- SYMBOLS --------------------------

	.type		.nv.reservedSmem.offset0,@object
	.size		.nv.reservedSmem.offset0,0x4
	.type		.nv.reservedSmem.cap,@object
	.size		.nv.reservedSmem.cap,0x4
